//
// Generated by NVIDIA NVVM Compiler
//
// Compiler Build ID: CL-36424714
// Cuda compilation tools, release 13.0, V13.0.88
// Based on NVVM 20.0.0
//

.version 9.0
.target sm_100
.address_size 64

	// .globl	_Z10RandomWalkPmS_mmj
.global .align 4 .b8 precalc_xorwow_matrix[102400];
.global .align 4 .b8 precalc_xorwow_offset_matrix[102400];
.global .align 4 .b8 mrg32k3aM1[2304];
.global .align 4 .b8 mrg32k3aM2[2304];
.global .align 4 .b8 mrg32k3aM1SubSeq[2016];
.global .align 4 .b8 mrg32k3aM2SubSeq[2016];
.global .align 4 .b8 mrg32k3aM1Seq[2304];
.global .align 4 .b8 mrg32k3aM2Seq[2304];
.const .align 8 .b8 __cr_lgamma_table[72];

.visible .entry _Z10RandomWalkPmS_mmj(
	.param .u64 .ptr .align 1 _Z10RandomWalkPmS_mmj_param_0,
	.param .u64 .ptr .align 1 _Z10RandomWalkPmS_mmj_param_1,
	.param .u64 _Z10RandomWalkPmS_mmj_param_2,
	.param .u64 _Z10RandomWalkPmS_mmj_param_3,
	.param .u32 _Z10RandomWalkPmS_mmj_param_4
)
{
	.local .align 8 .b8 	__local_depot0[48];
	.reg .b64 	%SP;
	.reg .b64 	%SPL;
	.reg .pred 	%p<72>;
	.reg .b32 	%r<1243>;
	.reg .b32 	%f<3>;
	.reg .b64 	%rd<41>;

	mov.u64 	%SPL, __local_depot0;
	ld.param.u64 	%rd15, [_Z10RandomWalkPmS_mmj_param_1];
	ld.param.u64 	%rd16, [_Z10RandomWalkPmS_mmj_param_2];
	ld.param.u64 	%rd17, [_Z10RandomWalkPmS_mmj_param_3];
	ld.param.u32 	%r569, [_Z10RandomWalkPmS_mmj_param_4];
	add.u64 	%rd1, %SPL, 0;
	mov.u32 	%r570, %ctaid.x;
	mov.u32 	%r571, %ntid.x;
	mov.u32 	%r572, %tid.x;
	mad.lo.s32 	%r573, %r570, %r571, %r572;
	cvt.u64.u32 	%rd2, %r573;
	xor.b32  	%r574, %r569, -1429050551;
	mul.lo.s32 	%r575, %r574, 1099087573;
	add.s32 	%r1232, %r575, -638133224;
	add.s32 	%r962, %r575, 123456789;
	st.local.v2.u32 	[%rd1], {%r1232, %r962};
	xor.b32  	%r961, %r575, 362436069;
	mov.b32 	%r960, -123459836;
	st.local.v2.u32 	[%rd1+8], {%r961, %r960};
	add.s32 	%r958, %r575, 5783321;
	mov.b32 	%r959, -589760388;
	st.local.v2.u32 	[%rd1+16], {%r959, %r958};
	setp.eq.s32 	%p1, %r573, 0;
	@%p1 bra 	$L__BB0_115;
	mov.b32 	%r945, 0;
	mov.b32 	%r960, -123459836;
	mov.b32 	%r959, -589760388;
	mov.u64 	%rd38, %rd2;
$L__BB0_2:
	mov.u64 	%rd3, %rd38;
	and.b64  	%rd4, %rd3, 3;
	setp.eq.s64 	%p2, %rd4, 0;
	@%p2 bra 	$L__BB0_114;
	mul.wide.u32 	%rd19, %r945, 3200;
	mov.u64 	%rd20, precalc_xorwow_matrix;
	add.s64 	%rd5, %rd20, %rd19;
	mov.b32 	%r958, 0;
	mov.u32 	%r959, %r958;
	mov.u32 	%r960, %r958;
	mov.u32 	%r961, %r958;
	mov.u32 	%r962, %r958;
	mov.u32 	%r951, %r958;
$L__BB0_4:
	mul.wide.u32 	%rd21, %r951, 4;
	add.s64 	%rd22, %rd1, %rd21;
	ld.local.u32 	%r17, [%rd22+4];
	shl.b32 	%r18, %r951, 5;
	mov.b32 	%r957, 0;
$L__BB0_5:
	.pragma "nounroll";
	shr.u32 	%r581, %r17, %r957;
	and.b32  	%r582, %r581, 1;
	setp.eq.b32 	%p3, %r582, 1;
	not.pred 	%p4, %p3;
	add.s32 	%r583, %r18, %r957;
	mul.lo.s32 	%r584, %r583, 5;
	mul.wide.u32 	%rd23, %r584, 4;
	add.s64 	%rd6, %rd5, %rd23;
	@%p4 bra 	$L__BB0_7;
	ld.global.u32 	%r585, [%rd6];
	xor.b32  	%r962, %r962, %r585;
	ld.global.u32 	%r586, [%rd6+4];
	xor.b32  	%r961, %r961, %r586;
	ld.global.u32 	%r587, [%rd6+8];
	xor.b32  	%r960, %r960, %r587;
	ld.global.u32 	%r588, [%rd6+12];
	xor.b32  	%r959, %r959, %r588;
	ld.global.u32 	%r589, [%rd6+16];
	xor.b32  	%r958, %r958, %r589;
$L__BB0_7:
	and.b32  	%r591, %r581, 2;
	setp.eq.s32 	%p5, %r591, 0;
	@%p5 bra 	$L__BB0_9;
	ld.global.u32 	%r592, [%rd6+20];
	xor.b32  	%r962, %r962, %r592;
	ld.global.u32 	%r593, [%rd6+24];
	xor.b32  	%r961, %r961, %r593;
	ld.global.u32 	%r594, [%rd6+28];
	xor.b32  	%r960, %r960, %r594;
	ld.global.u32 	%r595, [%rd6+32];
	xor.b32  	%r959, %r959, %r595;
	ld.global.u32 	%r596, [%rd6+36];
	xor.b32  	%r958, %r958, %r596;
$L__BB0_9:
	and.b32  	%r598, %r581, 4;
	setp.eq.s32 	%p6, %r598, 0;
	@%p6 bra 	$L__BB0_11;
	ld.global.u32 	%r599, [%rd6+40];
	xor.b32  	%r962, %r962, %r599;
	ld.global.u32 	%r600, [%rd6+44];
	xor.b32  	%r961, %r961, %r600;
	ld.global.u32 	%r601, [%rd6+48];
	xor.b32  	%r960, %r960, %r601;
	ld.global.u32 	%r602, [%rd6+52];
	xor.b32  	%r959, %r959, %r602;
	ld.global.u32 	%r603, [%rd6+56];
	xor.b32  	%r958, %r958, %r603;
$L__BB0_11:
	and.b32  	%r605, %r581, 8;
	setp.eq.s32 	%p7, %r605, 0;
	@%p7 bra 	$L__BB0_13;
	ld.global.u32 	%r606, [%rd6+60];
	xor.b32  	%r962, %r962, %r606;
	ld.global.u32 	%r607, [%rd6+64];
	xor.b32  	%r961, %r961, %r607;
	ld.global.u32 	%r608, [%rd6+68];
	xor.b32  	%r960, %r960, %r608;
	ld.global.u32 	%r609, [%rd6+72];
	xor.b32  	%r959, %r959, %r609;
	ld.global.u32 	%r610, [%rd6+76];
	xor.b32  	%r958, %r958, %r610;
$L__BB0_13:
	and.b32  	%r612, %r581, 16;
	setp.eq.s32 	%p8, %r612, 0;
	@%p8 bra 	$L__BB0_15;
	ld.global.u32 	%r613, [%rd6+80];
	xor.b32  	%r962, %r962, %r613;
	ld.global.u32 	%r614, [%rd6+84];
	xor.b32  	%r961, %r961, %r614;
	ld.global.u32 	%r615, [%rd6+88];
	xor.b32  	%r960, %r960, %r615;
	ld.global.u32 	%r616, [%rd6+92];
	xor.b32  	%r959, %r959, %r616;
	ld.global.u32 	%r617, [%rd6+96];
	xor.b32  	%r958, %r958, %r617;
$L__BB0_15:
	and.b32  	%r619, %r581, 32;
	setp.eq.s32 	%p9, %r619, 0;
	@%p9 bra 	$L__BB0_17;
	ld.global.u32 	%r620, [%rd6+100];
	xor.b32  	%r962, %r962, %r620;
	ld.global.u32 	%r621, [%rd6+104];
	xor.b32  	%r961, %r961, %r621;
	ld.global.u32 	%r622, [%rd6+108];
	xor.b32  	%r960, %r960, %r622;
	ld.global.u32 	%r623, [%rd6+112];
	xor.b32  	%r959, %r959, %r623;
	ld.global.u32 	%r624, [%rd6+116];
	xor.b32  	%r958, %r958, %r624;
$L__BB0_17:
	and.b32  	%r626, %r581, 64;
	setp.eq.s32 	%p10, %r626, 0;
	@%p10 bra 	$L__BB0_19;
	ld.global.u32 	%r627, [%rd6+120];
	xor.b32  	%r962, %r962, %r627;
	ld.global.u32 	%r628, [%rd6+124];
	xor.b32  	%r961, %r961, %r628;
	ld.global.u32 	%r629, [%rd6+128];
	xor.b32  	%r960, %r960, %r629;
	ld.global.u32 	%r630, [%rd6+132];
	xor.b32  	%r959, %r959, %r630;
	ld.global.u32 	%r631, [%rd6+136];
	xor.b32  	%r958, %r958, %r631;
$L__BB0_19:
	and.b32  	%r633, %r581, 128;
	setp.eq.s32 	%p11, %r633, 0;
	@%p11 bra 	$L__BB0_21;
	ld.global.u32 	%r634, [%rd6+140];
	xor.b32  	%r962, %r962, %r634;
	ld.global.u32 	%r635, [%rd6+144];
	xor.b32  	%r961, %r961, %r635;
	ld.global.u32 	%r636, [%rd6+148];
	xor.b32  	%r960, %r960, %r636;
	ld.global.u32 	%r637, [%rd6+152];
	xor.b32  	%r959, %r959, %r637;
	ld.global.u32 	%r638, [%rd6+156];
	xor.b32  	%r958, %r958, %r638;
$L__BB0_21:
	and.b32  	%r640, %r581, 256;
	setp.eq.s32 	%p12, %r640, 0;
	@%p12 bra 	$L__BB0_23;
	ld.global.u32 	%r641, [%rd6+160];
	xor.b32  	%r962, %r962, %r641;
	ld.global.u32 	%r642, [%rd6+164];
	xor.b32  	%r961, %r961, %r642;
	ld.global.u32 	%r643, [%rd6+168];
	xor.b32  	%r960, %r960, %r643;
	ld.global.u32 	%r644, [%rd6+172];
	xor.b32  	%r959, %r959, %r644;
	ld.global.u32 	%r645, [%rd6+176];
	xor.b32  	%r958, %r958, %r645;
$L__BB0_23:
	and.b32  	%r647, %r581, 512;
	setp.eq.s32 	%p13, %r647, 0;
	@%p13 bra 	$L__BB0_25;
	ld.global.u32 	%r648, [%rd6+180];
	xor.b32  	%r962, %r962, %r648;
	ld.global.u32 	%r649, [%rd6+184];
	xor.b32  	%r961, %r961, %r649;
	ld.global.u32 	%r650, [%rd6+188];
	xor.b32  	%r960, %r960, %r650;
	ld.global.u32 	%r651, [%rd6+192];
	xor.b32  	%r959, %r959, %r651;
	ld.global.u32 	%r652, [%rd6+196];
	xor.b32  	%r958, %r958, %r652;
$L__BB0_25:
	and.b32  	%r654, %r581, 1024;
	setp.eq.s32 	%p14, %r654, 0;
	@%p14 bra 	$L__BB0_27;
	ld.global.u32 	%r655, [%rd6+200];
	xor.b32  	%r962, %r962, %r655;
	ld.global.u32 	%r656, [%rd6+204];
	xor.b32  	%r961, %r961, %r656;
	ld.global.u32 	%r657, [%rd6+208];
	xor.b32  	%r960, %r960, %r657;
	ld.global.u32 	%r658, [%rd6+212];
	xor.b32  	%r959, %r959, %r658;
	ld.global.u32 	%r659, [%rd6+216];
	xor.b32  	%r958, %r958, %r659;
$L__BB0_27:
	and.b32  	%r661, %r581, 2048;
	setp.eq.s32 	%p15, %r661, 0;
	@%p15 bra 	$L__BB0_29;
	ld.global.u32 	%r662, [%rd6+220];
	xor.b32  	%r962, %r962, %r662;
	ld.global.u32 	%r663, [%rd6+224];
	xor.b32  	%r961, %r961, %r663;
	ld.global.u32 	%r664, [%rd6+228];
	xor.b32  	%r960, %r960, %r664;
	ld.global.u32 	%r665, [%rd6+232];
	xor.b32  	%r959, %r959, %r665;
	ld.global.u32 	%r666, [%rd6+236];
	xor.b32  	%r958, %r958, %r666;
$L__BB0_29:
	and.b32  	%r668, %r581, 4096;
	setp.eq.s32 	%p16, %r668, 0;
	@%p16 bra 	$L__BB0_31;
	ld.global.u32 	%r669, [%rd6+240];
	xor.b32  	%r962, %r962, %r669;
	ld.global.u32 	%r670, [%rd6+244];
	xor.b32  	%r961, %r961, %r670;
	ld.global.u32 	%r671, [%rd6+248];
	xor.b32  	%r960, %r960, %r671;
	ld.global.u32 	%r672, [%rd6+252];
	xor.b32  	%r959, %r959, %r672;
	ld.global.u32 	%r673, [%rd6+256];
	xor.b32  	%r958, %r958, %r673;
$L__BB0_31:
	and.b32  	%r675, %r581, 8192;
	setp.eq.s32 	%p17, %r675, 0;
	@%p17 bra 	$L__BB0_33;
	ld.global.u32 	%r676, [%rd6+260];
	xor.b32  	%r962, %r962, %r676;
	ld.global.u32 	%r677, [%rd6+264];
	xor.b32  	%r961, %r961, %r677;
	ld.global.u32 	%r678, [%rd6+268];
	xor.b32  	%r960, %r960, %r678;
	ld.global.u32 	%r679, [%rd6+272];
	xor.b32  	%r959, %r959, %r679;
	ld.global.u32 	%r680, [%rd6+276];
	xor.b32  	%r958, %r958, %r680;
$L__BB0_33:
	and.b32  	%r682, %r581, 16384;
	setp.eq.s32 	%p18, %r682, 0;
	@%p18 bra 	$L__BB0_35;
	ld.global.u32 	%r683, [%rd6+280];
	xor.b32  	%r962, %r962, %r683;
	ld.global.u32 	%r684, [%rd6+284];
	xor.b32  	%r961, %r961, %r684;
	ld.global.u32 	%r685, [%rd6+288];
	xor.b32  	%r960, %r960, %r685;
	ld.global.u32 	%r686, [%rd6+292];
	xor.b32  	%r959, %r959, %r686;
	ld.global.u32 	%r687, [%rd6+296];
	xor.b32  	%r958, %r958, %r687;
$L__BB0_35:
	and.b32  	%r689, %r581, 32768;
	setp.eq.s32 	%p19, %r689, 0;
	@%p19 bra 	$L__BB0_37;
	ld.global.u32 	%r690, [%rd6+300];
	xor.b32  	%r962, %r962, %r690;
	ld.global.u32 	%r691, [%rd6+304];
	xor.b32  	%r961, %r961, %r691;
	ld.global.u32 	%r692, [%rd6+308];
	xor.b32  	%r960, %r960, %r692;
	ld.global.u32 	%r693, [%rd6+312];
	xor.b32  	%r959, %r959, %r693;
	ld.global.u32 	%r694, [%rd6+316];
	xor.b32  	%r958, %r958, %r694;
$L__BB0_37:
	add.s32 	%r957, %r957, 16;
	setp.ne.s32 	%p20, %r957, 32;
	@%p20 bra 	$L__BB0_5;
	mad.lo.s32 	%r695, %r951, -31, %r18;
	add.s32 	%r951, %r695, 1;
	setp.ne.s32 	%p21, %r951, 5;
	@%p21 bra 	$L__BB0_4;
	st.local.u32 	[%rd1+4], %r962;
	st.local.v2.u32 	[%rd1+8], {%r961, %r960};
	st.local.v2.u32 	[%rd1+16], {%r959, %r958};
	setp.eq.s64 	%p22, %rd4, 1;
	@%p22 bra 	$L__BB0_114;
	mov.b32 	%r958, 0;
	mov.u32 	%r959, %r958;
	mov.u32 	%r960, %r958;
	mov.u32 	%r961, %r958;
	mov.u32 	%r962, %r958;
	mov.u32 	%r1043, %r958;
$L__BB0_41:
	mul.wide.u32 	%rd24, %r1043, 4;
	add.s64 	%rd25, %rd1, %rd24;
	ld.local.u32 	%r193, [%rd25+4];
	shl.b32 	%r194, %r1043, 5;
	mov.b32 	%r1049, 0;
$L__BB0_42:
	.pragma "nounroll";
	shr.u32 	%r698, %r193, %r1049;
	and.b32  	%r699, %r698, 1;
	setp.eq.b32 	%p23, %r699, 1;
	not.pred 	%p24, %p23;
	add.s32 	%r700, %r194, %r1049;
	mul.lo.s32 	%r701, %r700, 5;
	mul.wide.u32 	%rd26, %r701, 4;
	add.s64 	%rd7, %rd5, %rd26;
	@%p24 bra 	$L__BB0_44;
	ld.global.u32 	%r702, [%rd7];
	xor.b32  	%r962, %r962, %r702;
	ld.global.u32 	%r703, [%rd7+4];
	xor.b32  	%r961, %r961, %r703;
	ld.global.u32 	%r704, [%rd7+8];
	xor.b32  	%r960, %r960, %r704;
	ld.global.u32 	%r705, [%rd7+12];
	xor.b32  	%r959, %r959, %r705;
	ld.global.u32 	%r706, [%rd7+16];
	xor.b32  	%r958, %r958, %r706;
$L__BB0_44:
	and.b32  	%r708, %r698, 2;
	setp.eq.s32 	%p25, %r708, 0;
	@%p25 bra 	$L__BB0_46;
	ld.global.u32 	%r709, [%rd7+20];
	xor.b32  	%r962, %r962, %r709;
	ld.global.u32 	%r710, [%rd7+24];
	xor.b32  	%r961, %r961, %r710;
	ld.global.u32 	%r711, [%rd7+28];
	xor.b32  	%r960, %r960, %r711;
	ld.global.u32 	%r712, [%rd7+32];
	xor.b32  	%r959, %r959, %r712;
	ld.global.u32 	%r713, [%rd7+36];
	xor.b32  	%r958, %r958, %r713;
$L__BB0_46:
	and.b32  	%r715, %r698, 4;
	setp.eq.s32 	%p26, %r715, 0;
	@%p26 bra 	$L__BB0_48;
	ld.global.u32 	%r716, [%rd7+40];
	xor.b32  	%r962, %r962, %r716;
	ld.global.u32 	%r717, [%rd7+44];
	xor.b32  	%r961, %r961, %r717;
	ld.global.u32 	%r718, [%rd7+48];
	xor.b32  	%r960, %r960, %r718;
	ld.global.u32 	%r719, [%rd7+52];
	xor.b32  	%r959, %r959, %r719;
	ld.global.u32 	%r720, [%rd7+56];
	xor.b32  	%r958, %r958, %r720;
$L__BB0_48:
	and.b32  	%r722, %r698, 8;
	setp.eq.s32 	%p27, %r722, 0;
	@%p27 bra 	$L__BB0_50;
	ld.global.u32 	%r723, [%rd7+60];
	xor.b32  	%r962, %r962, %r723;
	ld.global.u32 	%r724, [%rd7+64];
	xor.b32  	%r961, %r961, %r724;
	ld.global.u32 	%r725, [%rd7+68];
	xor.b32  	%r960, %r960, %r725;
	ld.global.u32 	%r726, [%rd7+72];
	xor.b32  	%r959, %r959, %r726;
	ld.global.u32 	%r727, [%rd7+76];
	xor.b32  	%r958, %r958, %r727;
$L__BB0_50:
	and.b32  	%r729, %r698, 16;
	setp.eq.s32 	%p28, %r729, 0;
	@%p28 bra 	$L__BB0_52;
	ld.global.u32 	%r730, [%rd7+80];
	xor.b32  	%r962, %r962, %r730;
	ld.global.u32 	%r731, [%rd7+84];
	xor.b32  	%r961, %r961, %r731;
	ld.global.u32 	%r732, [%rd7+88];
	xor.b32  	%r960, %r960, %r732;
	ld.global.u32 	%r733, [%rd7+92];
	xor.b32  	%r959, %r959, %r733;
	ld.global.u32 	%r734, [%rd7+96];
	xor.b32  	%r958, %r958, %r734;
$L__BB0_52:
	and.b32  	%r736, %r698, 32;
	setp.eq.s32 	%p29, %r736, 0;
	@%p29 bra 	$L__BB0_54;
	ld.global.u32 	%r737, [%rd7+100];
	xor.b32  	%r962, %r962, %r737;
	ld.global.u32 	%r738, [%rd7+104];
	xor.b32  	%r961, %r961, %r738;
	ld.global.u32 	%r739, [%rd7+108];
	xor.b32  	%r960, %r960, %r739;
	ld.global.u32 	%r740, [%rd7+112];
	xor.b32  	%r959, %r959, %r740;
	ld.global.u32 	%r741, [%rd7+116];
	xor.b32  	%r958, %r958, %r741;
$L__BB0_54:
	and.b32  	%r743, %r698, 64;
	setp.eq.s32 	%p30, %r743, 0;
	@%p30 bra 	$L__BB0_56;
	ld.global.u32 	%r744, [%rd7+120];
	xor.b32  	%r962, %r962, %r744;
	ld.global.u32 	%r745, [%rd7+124];
	xor.b32  	%r961, %r961, %r745;
	ld.global.u32 	%r746, [%rd7+128];
	xor.b32  	%r960, %r960, %r746;
	ld.global.u32 	%r747, [%rd7+132];
	xor.b32  	%r959, %r959, %r747;
	ld.global.u32 	%r748, [%rd7+136];
	xor.b32  	%r958, %r958, %r748;
$L__BB0_56:
	and.b32  	%r750, %r698, 128;
	setp.eq.s32 	%p31, %r750, 0;
	@%p31 bra 	$L__BB0_58;
	ld.global.u32 	%r751, [%rd7+140];
	xor.b32  	%r962, %r962, %r751;
	ld.global.u32 	%r752, [%rd7+144];
	xor.b32  	%r961, %r961, %r752;
	ld.global.u32 	%r753, [%rd7+148];
	xor.b32  	%r960, %r960, %r753;
	ld.global.u32 	%r754, [%rd7+152];
	xor.b32  	%r959, %r959, %r754;
	ld.global.u32 	%r755, [%rd7+156];
	xor.b32  	%r958, %r958, %r755;
$L__BB0_58:
	and.b32  	%r757, %r698, 256;
	setp.eq.s32 	%p32, %r757, 0;
	@%p32 bra 	$L__BB0_60;
	ld.global.u32 	%r758, [%rd7+160];
	xor.b32  	%r962, %r962, %r758;
	ld.global.u32 	%r759, [%rd7+164];
	xor.b32  	%r961, %r961, %r759;
	ld.global.u32 	%r760, [%rd7+168];
	xor.b32  	%r960, %r960, %r760;
	ld.global.u32 	%r761, [%rd7+172];
	xor.b32  	%r959, %r959, %r761;
	ld.global.u32 	%r762, [%rd7+176];
	xor.b32  	%r958, %r958, %r762;
$L__BB0_60:
	and.b32  	%r764, %r698, 512;
	setp.eq.s32 	%p33, %r764, 0;
	@%p33 bra 	$L__BB0_62;
	ld.global.u32 	%r765, [%rd7+180];
	xor.b32  	%r962, %r962, %r765;
	ld.global.u32 	%r766, [%rd7+184];
	xor.b32  	%r961, %r961, %r766;
	ld.global.u32 	%r767, [%rd7+188];
	xor.b32  	%r960, %r960, %r767;
	ld.global.u32 	%r768, [%rd7+192];
	xor.b32  	%r959, %r959, %r768;
	ld.global.u32 	%r769, [%rd7+196];
	xor.b32  	%r958, %r958, %r769;
$L__BB0_62:
	and.b32  	%r771, %r698, 1024;
	setp.eq.s32 	%p34, %r771, 0;
	@%p34 bra 	$L__BB0_64;
	ld.global.u32 	%r772, [%rd7+200];
	xor.b32  	%r962, %r962, %r772;
	ld.global.u32 	%r773, [%rd7+204];
	xor.b32  	%r961, %r961, %r773;
	ld.global.u32 	%r774, [%rd7+208];
	xor.b32  	%r960, %r960, %r774;
	ld.global.u32 	%r775, [%rd7+212];
	xor.b32  	%r959, %r959, %r775;
	ld.global.u32 	%r776, [%rd7+216];
	xor.b32  	%r958, %r958, %r776;
$L__BB0_64:
	and.b32  	%r778, %r698, 2048;
	setp.eq.s32 	%p35, %r778, 0;
	@%p35 bra 	$L__BB0_66;
	ld.global.u32 	%r779, [%rd7+220];
	xor.b32  	%r962, %r962, %r779;
	ld.global.u32 	%r780, [%rd7+224];
	xor.b32  	%r961, %r961, %r780;
	ld.global.u32 	%r781, [%rd7+228];
	xor.b32  	%r960, %r960, %r781;
	ld.global.u32 	%r782, [%rd7+232];
	xor.b32  	%r959, %r959, %r782;
	ld.global.u32 	%r783, [%rd7+236];
	xor.b32  	%r958, %r958, %r783;
$L__BB0_66:
	and.b32  	%r785, %r698, 4096;
	setp.eq.s32 	%p36, %r785, 0;
	@%p36 bra 	$L__BB0_68;
	ld.global.u32 	%r786, [%rd7+240];
	xor.b32  	%r962, %r962, %r786;
	ld.global.u32 	%r787, [%rd7+244];
	xor.b32  	%r961, %r961, %r787;
	ld.global.u32 	%r788, [%rd7+248];
	xor.b32  	%r960, %r960, %r788;
	ld.global.u32 	%r789, [%rd7+252];
	xor.b32  	%r959, %r959, %r789;
	ld.global.u32 	%r790, [%rd7+256];
	xor.b32  	%r958, %r958, %r790;
$L__BB0_68:
	and.b32  	%r792, %r698, 8192;
	setp.eq.s32 	%p37, %r792, 0;
	@%p37 bra 	$L__BB0_70;
	ld.global.u32 	%r793, [%rd7+260];
	xor.b32  	%r962, %r962, %r793;
	ld.global.u32 	%r794, [%rd7+264];
	xor.b32  	%r961, %r961, %r794;
	ld.global.u32 	%r795, [%rd7+268];
	xor.b32  	%r960, %r960, %r795;
	ld.global.u32 	%r796, [%rd7+272];
	xor.b32  	%r959, %r959, %r796;
	ld.global.u32 	%r797, [%rd7+276];
	xor.b32  	%r958, %r958, %r797;
$L__BB0_70:
	and.b32  	%r799, %r698, 16384;
	setp.eq.s32 	%p38, %r799, 0;
	@%p38 bra 	$L__BB0_72;
	ld.global.u32 	%r800, [%rd7+280];
	xor.b32  	%r962, %r962, %r800;
	ld.global.u32 	%r801, [%rd7+284];
	xor.b32  	%r961, %r961, %r801;
	ld.global.u32 	%r802, [%rd7+288];
	xor.b32  	%r960, %r960, %r802;
	ld.global.u32 	%r803, [%rd7+292];
	xor.b32  	%r959, %r959, %r803;
	ld.global.u32 	%r804, [%rd7+296];
	xor.b32  	%r958, %r958, %r804;
$L__BB0_72:
	and.b32  	%r806, %r698, 32768;
	setp.eq.s32 	%p39, %r806, 0;
	@%p39 bra 	$L__BB0_74;
	ld.global.u32 	%r807, [%rd7+300];
	xor.b32  	%r962, %r962, %r807;
	ld.global.u32 	%r808, [%rd7+304];
	xor.b32  	%r961, %r961, %r808;
	ld.global.u32 	%r809, [%rd7+308];
	xor.b32  	%r960, %r960, %r809;
	ld.global.u32 	%r810, [%rd7+312];
	xor.b32  	%r959, %r959, %r810;
	ld.global.u32 	%r811, [%rd7+316];
	xor.b32  	%r958, %r958, %r811;
$L__BB0_74:
	add.s32 	%r1049, %r1049, 16;
	setp.ne.s32 	%p40, %r1049, 32;
	@%p40 bra 	$L__BB0_42;
	mad.lo.s32 	%r812, %r1043, -31, %r194;
	add.s32 	%r1043, %r812, 1;
	setp.ne.s32 	%p41, %r1043, 5;
	@%p41 bra 	$L__BB0_41;
	st.local.u32 	[%rd1+4], %r962;
	st.local.v2.u32 	[%rd1+8], {%r961, %r960};
	st.local.v2.u32 	[%rd1+16], {%r959, %r958};
	setp.ne.s64 	%p42, %rd4, 3;
	@%p42 bra 	$L__BB0_114;
	mov.b32 	%r958, 0;
	mov.u32 	%r959, %r958;
	mov.u32 	%r960, %r958;
	mov.u32 	%r961, %r958;
	mov.u32 	%r962, %r958;
	mov.u32 	%r1135, %r958;
$L__BB0_78:
	mul.wide.u32 	%rd27, %r1135, 4;
	add.s64 	%rd28, %rd1, %rd27;
	ld.local.u32 	%r369, [%rd28+4];
	shl.b32 	%r370, %r1135, 5;
	mov.b32 	%r1141, 0;
$L__BB0_79:
	.pragma "nounroll";
	shr.u32 	%r815, %r369, %r1141;
	and.b32  	%r816, %r815, 1;
	setp.eq.b32 	%p43, %r816, 1;
	not.pred 	%p44, %p43;
	add.s32 	%r817, %r370, %r1141;
	mul.lo.s32 	%r818, %r817, 5;
	mul.wide.u32 	%rd29, %r818, 4;
	add.s64 	%rd8, %rd5, %rd29;
	@%p44 bra 	$L__BB0_81;
	ld.global.u32 	%r819, [%rd8];
	xor.b32  	%r962, %r962, %r819;
	ld.global.u32 	%r820, [%rd8+4];
	xor.b32  	%r961, %r961, %r820;
	ld.global.u32 	%r821, [%rd8+8];
	xor.b32  	%r960, %r960, %r821;
	ld.global.u32 	%r822, [%rd8+12];
	xor.b32  	%r959, %r959, %r822;
	ld.global.u32 	%r823, [%rd8+16];
	xor.b32  	%r958, %r958, %r823;
$L__BB0_81:
	and.b32  	%r825, %r815, 2;
	setp.eq.s32 	%p45, %r825, 0;
	@%p45 bra 	$L__BB0_83;
	ld.global.u32 	%r826, [%rd8+20];
	xor.b32  	%r962, %r962, %r826;
	ld.global.u32 	%r827, [%rd8+24];
	xor.b32  	%r961, %r961, %r827;
	ld.global.u32 	%r828, [%rd8+28];
	xor.b32  	%r960, %r960, %r828;
	ld.global.u32 	%r829, [%rd8+32];
	xor.b32  	%r959, %r959, %r829;
	ld.global.u32 	%r830, [%rd8+36];
	xor.b32  	%r958, %r958, %r830;
$L__BB0_83:
	and.b32  	%r832, %r815, 4;
	setp.eq.s32 	%p46, %r832, 0;
	@%p46 bra 	$L__BB0_85;
	ld.global.u32 	%r833, [%rd8+40];
	xor.b32  	%r962, %r962, %r833;
	ld.global.u32 	%r834, [%rd8+44];
	xor.b32  	%r961, %r961, %r834;
	ld.global.u32 	%r835, [%rd8+48];
	xor.b32  	%r960, %r960, %r835;
	ld.global.u32 	%r836, [%rd8+52];
	xor.b32  	%r959, %r959, %r836;
	ld.global.u32 	%r837, [%rd8+56];
	xor.b32  	%r958, %r958, %r837;
$L__BB0_85:
	and.b32  	%r839, %r815, 8;
	setp.eq.s32 	%p47, %r839, 0;
	@%p47 bra 	$L__BB0_87;
	ld.global.u32 	%r840, [%rd8+60];
	xor.b32  	%r962, %r962, %r840;
	ld.global.u32 	%r841, [%rd8+64];
	xor.b32  	%r961, %r961, %r841;
	ld.global.u32 	%r842, [%rd8+68];
	xor.b32  	%r960, %r960, %r842;
	ld.global.u32 	%r843, [%rd8+72];
	xor.b32  	%r959, %r959, %r843;
	ld.global.u32 	%r844, [%rd8+76];
	xor.b32  	%r958, %r958, %r844;
$L__BB0_87:
	and.b32  	%r846, %r815, 16;
	setp.eq.s32 	%p48, %r846, 0;
	@%p48 bra 	$L__BB0_89;
	ld.global.u32 	%r847, [%rd8+80];
	xor.b32  	%r962, %r962, %r847;
	ld.global.u32 	%r848, [%rd8+84];
	xor.b32  	%r961, %r961, %r848;
	ld.global.u32 	%r849, [%rd8+88];
	xor.b32  	%r960, %r960, %r849;
	ld.global.u32 	%r850, [%rd8+92];
	xor.b32  	%r959, %r959, %r850;
	ld.global.u32 	%r851, [%rd8+96];
	xor.b32  	%r958, %r958, %r851;
$L__BB0_89:
	and.b32  	%r853, %r815, 32;
	setp.eq.s32 	%p49, %r853, 0;
	@%p49 bra 	$L__BB0_91;
	ld.global.u32 	%r854, [%rd8+100];
	xor.b32  	%r962, %r962, %r854;
	ld.global.u32 	%r855, [%rd8+104];
	xor.b32  	%r961, %r961, %r855;
	ld.global.u32 	%r856, [%rd8+108];
	xor.b32  	%r960, %r960, %r856;
	ld.global.u32 	%r857, [%rd8+112];
	xor.b32  	%r959, %r959, %r857;
	ld.global.u32 	%r858, [%rd8+116];
	xor.b32  	%r958, %r958, %r858;
$L__BB0_91:
	and.b32  	%r860, %r815, 64;
	setp.eq.s32 	%p50, %r860, 0;
	@%p50 bra 	$L__BB0_93;
	ld.global.u32 	%r861, [%rd8+120];
	xor.b32  	%r962, %r962, %r861;
	ld.global.u32 	%r862, [%rd8+124];
	xor.b32  	%r961, %r961, %r862;
	ld.global.u32 	%r863, [%rd8+128];
	xor.b32  	%r960, %r960, %r863;
	ld.global.u32 	%r864, [%rd8+132];
	xor.b32  	%r959, %r959, %r864;
	ld.global.u32 	%r865, [%rd8+136];
	xor.b32  	%r958, %r958, %r865;
$L__BB0_93:
	and.b32  	%r867, %r815, 128;
	setp.eq.s32 	%p51, %r867, 0;
	@%p51 bra 	$L__BB0_95;
	ld.global.u32 	%r868, [%rd8+140];
	xor.b32  	%r962, %r962, %r868;
	ld.global.u32 	%r869, [%rd8+144];
	xor.b32  	%r961, %r961, %r869;
	ld.global.u32 	%r870, [%rd8+148];
	xor.b32  	%r960, %r960, %r870;
	ld.global.u32 	%r871, [%rd8+152];
	xor.b32  	%r959, %r959, %r871;
	ld.global.u32 	%r872, [%rd8+156];
	xor.b32  	%r958, %r958, %r872;
$L__BB0_95:
	and.b32  	%r874, %r815, 256;
	setp.eq.s32 	%p52, %r874, 0;
	@%p52 bra 	$L__BB0_97;
	ld.global.u32 	%r875, [%rd8+160];
	xor.b32  	%r962, %r962, %r875;
	ld.global.u32 	%r876, [%rd8+164];
	xor.b32  	%r961, %r961, %r876;
	ld.global.u32 	%r877, [%rd8+168];
	xor.b32  	%r960, %r960, %r877;
	ld.global.u32 	%r878, [%rd8+172];
	xor.b32  	%r959, %r959, %r878;
	ld.global.u32 	%r879, [%rd8+176];
	xor.b32  	%r958, %r958, %r879;
$L__BB0_97:
	and.b32  	%r881, %r815, 512;
	setp.eq.s32 	%p53, %r881, 0;
	@%p53 bra 	$L__BB0_99;
	ld.global.u32 	%r882, [%rd8+180];
	xor.b32  	%r962, %r962, %r882;
	ld.global.u32 	%r883, [%rd8+184];
	xor.b32  	%r961, %r961, %r883;
	ld.global.u32 	%r884, [%rd8+188];
	xor.b32  	%r960, %r960, %r884;
	ld.global.u32 	%r885, [%rd8+192];
	xor.b32  	%r959, %r959, %r885;
	ld.global.u32 	%r886, [%rd8+196];
	xor.b32  	%r958, %r958, %r886;
$L__BB0_99:
	and.b32  	%r888, %r815, 1024;
	setp.eq.s32 	%p54, %r888, 0;
	@%p54 bra 	$L__BB0_101;
	ld.global.u32 	%r889, [%rd8+200];
	xor.b32  	%r962, %r962, %r889;
	ld.global.u32 	%r890, [%rd8+204];
	xor.b32  	%r961, %r961, %r890;
	ld.global.u32 	%r891, [%rd8+208];
	xor.b32  	%r960, %r960, %r891;
	ld.global.u32 	%r892, [%rd8+212];
	xor.b32  	%r959, %r959, %r892;
	ld.global.u32 	%r893, [%rd8+216];
	xor.b32  	%r958, %r958, %r893;
$L__BB0_101:
	and.b32  	%r895, %r815, 2048;
	setp.eq.s32 	%p55, %r895, 0;
	@%p55 bra 	$L__BB0_103;
	ld.global.u32 	%r896, [%rd8+220];
	xor.b32  	%r962, %r962, %r896;
	ld.global.u32 	%r897, [%rd8+224];
	xor.b32  	%r961, %r961, %r897;
	ld.global.u32 	%r898, [%rd8+228];
	xor.b32  	%r960, %r960, %r898;
	ld.global.u32 	%r899, [%rd8+232];
	xor.b32  	%r959, %r959, %r899;
	ld.global.u32 	%r900, [%rd8+236];
	xor.b32  	%r958, %r958, %r900;
$L__BB0_103:
	and.b32  	%r902, %r815, 4096;
	setp.eq.s32 	%p56, %r902, 0;
	@%p56 bra 	$L__BB0_105;
	ld.global.u32 	%r903, [%rd8+240];
	xor.b32  	%r962, %r962, %r903;
	ld.global.u32 	%r904, [%rd8+244];
	xor.b32  	%r961, %r961, %r904;
	ld.global.u32 	%r905, [%rd8+248];
	xor.b32  	%r960, %r960, %r905;
	ld.global.u32 	%r906, [%rd8+252];
	xor.b32  	%r959, %r959, %r906;
	ld.global.u32 	%r907, [%rd8+256];
	xor.b32  	%r958, %r958, %r907;
$L__BB0_105:
	and.b32  	%r909, %r815, 8192;
	setp.eq.s32 	%p57, %r909, 0;
	@%p57 bra 	$L__BB0_107;
	ld.global.u32 	%r910, [%rd8+260];
	xor.b32  	%r962, %r962, %r910;
	ld.global.u32 	%r911, [%rd8+264];
	xor.b32  	%r961, %r961, %r911;
	ld.global.u32 	%r912, [%rd8+268];
	xor.b32  	%r960, %r960, %r912;
	ld.global.u32 	%r913, [%rd8+272];
	xor.b32  	%r959, %r959, %r913;
	ld.global.u32 	%r914, [%rd8+276];
	xor.b32  	%r958, %r958, %r914;
$L__BB0_107:
	and.b32  	%r916, %r815, 16384;
	setp.eq.s32 	%p58, %r916, 0;
	@%p58 bra 	$L__BB0_109;
	ld.global.u32 	%r917, [%rd8+280];
	xor.b32  	%r962, %r962, %r917;
	ld.global.u32 	%r918, [%rd8+284];
	xor.b32  	%r961, %r961, %r918;
	ld.global.u32 	%r919, [%rd8+288];
	xor.b32  	%r960, %r960, %r919;
	ld.global.u32 	%r920, [%rd8+292];
	xor.b32  	%r959, %r959, %r920;
	ld.global.u32 	%r921, [%rd8+296];
	xor.b32  	%r958, %r958, %r921;
$L__BB0_109:
	and.b32  	%r923, %r815, 32768;
	setp.eq.s32 	%p59, %r923, 0;
	@%p59 bra 	$L__BB0_111;
	ld.global.u32 	%r924, [%rd8+300];
	xor.b32  	%r962, %r962, %r924;
	ld.global.u32 	%r925, [%rd8+304];
	xor.b32  	%r961, %r961, %r925;
	ld.global.u32 	%r926, [%rd8+308];
	xor.b32  	%r960, %r960, %r926;
	ld.global.u32 	%r927, [%rd8+312];
	xor.b32  	%r959, %r959, %r927;
	ld.global.u32 	%r928, [%rd8+316];
	xor.b32  	%r958, %r958, %r928;
$L__BB0_111:
	add.s32 	%r1141, %r1141, 16;
	setp.ne.s32 	%p60, %r1141, 32;
	@%p60 bra 	$L__BB0_79;
	mad.lo.s32 	%r929, %r1135, -31, %r370;
	add.s32 	%r1135, %r929, 1;
	setp.ne.s32 	%p61, %r1135, 5;
	@%p61 bra 	$L__BB0_78;
	st.local.u32 	[%rd1+4], %r962;
	st.local.v2.u32 	[%rd1+8], {%r961, %r960};
	st.local.v2.u32 	[%rd1+16], {%r959, %r958};
$L__BB0_114:
	shr.u64 	%rd38, %rd3, 2;
	add.s32 	%r945, %r945, 1;
	setp.gt.u64 	%p62, %rd3, 3;
	@%p62 bra 	$L__BB0_2;
$L__BB0_115:
	setp.le.u64 	%p63, %rd16, %rd2;
	@%p63 bra 	$L__BB0_126;
	setp.eq.s64 	%p64, %rd17, 0;
	mov.b64 	%rd39, 0;
	mov.u64 	%rd40, %rd39;
	@%p64 bra 	$L__BB0_125;
	mov.b32 	%r1238, 0;
	mov.u32 	%r1242, %r1238;
	mov.u32 	%r1241, %r1238;
$L__BB0_118:
	mov.u32 	%r555, %r962;
	mov.u32 	%r962, %r961;
	mov.u32 	%r961, %r960;
	mov.u32 	%r960, %r959;
	mov.u32 	%r959, %r958;
	shr.u32 	%r931, %r555, 2;
	xor.b32  	%r932, %r931, %r555;
	shl.b32 	%r933, %r959, 4;
	shl.b32 	%r934, %r932, 1;
	xor.b32  	%r935, %r934, %r933;
	xor.b32  	%r936, %r935, %r932;
	xor.b32  	%r958, %r936, %r959;
	add.s32 	%r1232, %r1232, 362437;
	add.s32 	%r937, %r958, %r1232;
	cvt.rn.f32.u32 	%f2, %r937;
	fma.rn.f32 	%f1, %f2, 0f2F800000, 0f2F000000;
	setp.geu.f32 	%p65, %f1, 0f3E800000;
	@%p65 bra 	$L__BB0_120;
	add.s32 	%r1241, %r1241, -1;
	bra.uni 	$L__BB0_123;
$L__BB0_120:
	setp.ltu.f32 	%p66, %f1, 0f3E800000;
	setp.geu.f32 	%p67, %f1, 0f3F000000;
	or.pred  	%p68, %p66, %p67;
	@%p68 bra 	$L__BB0_122;
	add.s32 	%r1241, %r1241, 1;
	bra.uni 	$L__BB0_123;
$L__BB0_122:
	setp.ge.f32 	%p69, %f1, 0f3F000000;
	setp.lt.f32 	%p70, %f1, 0f3F400000;
	selp.b32 	%r938, 1, -1, %p70;
	selp.b32 	%r939, %r938, -1, %p69;
	add.s32 	%r1242, %r939, %r1242;
$L__BB0_123:
	add.s32 	%r1238, %r1238, 1;
	cvt.u64.u32 	%rd31, %r1238;
	setp.gt.u64 	%p71, %rd17, %rd31;
	@%p71 bra 	$L__BB0_118;
	cvt.s64.s32 	%rd39, %r1241;
	cvt.s64.s32 	%rd40, %r1242;
$L__BB0_125:
	ld.param.u64 	%rd37, [_Z10RandomWalkPmS_mmj_param_0];
	cvta.to.global.u64 	%rd32, %rd37;
	shl.b64 	%rd33, %rd2, 3;
	add.s64 	%rd34, %rd32, %rd33;
	st.global.u64 	[%rd34], %rd39;
	cvta.to.global.u64 	%rd35, %rd15;
	add.s64 	%rd36, %rd35, %rd33;
	st.global.u64 	[%rd36], %rd40;
$L__BB0_126:
	ret;

}


// ===== COMPILED SASS (sm_100) =====

	.target	sm_100

	.elftype	@"ET_EXEC"


//--------------------- .note.nv.tkinfo           --------------------------
	.section	.note.nv.tkinfo,"",@"SHT_NOTE"
	.sectionflags	@"SHF_NOTE_NV_TKINFO"
	.tkinfo
        /*0018*/ 	.word	0x00000002
        /*0030*/ 	.string	""
        /*0030*/ 	.string	"ptxas"
        /*0030*/ 	.string	"Cuda compilation tools, release 13.0, V13.0.88"
        /*0030*/ 	.string	"Build cuda_13.0.r13.0/compiler.36424714_0"
        /*0030*/ 	.string	"-arch sm_100 -m 64 "



//--------------------- .note.nv.cuinfo           --------------------------
	.section	.note.nv.cuinfo,"",@"SHT_NOTE"
	.sectionflags	@"SHF_NOTE_NV_CUINFO"
        /*0018*/ 	.short	0x0002
        /*001a*/ 	.short	0x0064
        /*001c*/ 	.short	0x0082
	.zero		2


//--------------------- .nv.info                  --------------------------
	.section	.nv.info,"",@"SHT_CUDA_INFO"
	.align	4


	//----- nvinfo : EIATTR_REGCOUNT
	.align		4
        /*0000*/ 	.byte	0x04, 0x2f
        /*0002*/ 	.short	(.L_10 - .L_9)
	.align		4
.L_9:
        /*0004*/ 	.word	index@(_Z10RandomWalkPmS_mmj)
        /*0008*/ 	.word	0x0000001f


	//----- nvinfo : EIATTR_FRAME_SIZE
	.align		4
.L_10:
        /*000c*/ 	.byte	0x04, 0x11
        /*000e*/ 	.short	(.L_12 - .L_11)
	.align		4
.L_11:
        /*0010*/ 	.word	index@(_Z10RandomWalkPmS_mmj)
        /*0014*/ 	.word	0x00000030


	//----- nvinfo : EIATTR_MIN_STACK_SIZE
	.align		4
.L_12:
        /*0018*/ 	.byte	0x04, 0x12
        /*001a*/ 	.short	(.L_14 - .L_13)
	.align		4
.L_13:
        /*001c*/ 	.word	index@(_Z10RandomWalkPmS_mmj)
        /*0020*/ 	.word	0x00000030
.L_14:


//--------------------- .nv.compat                --------------------------
	.section	.nv.compat,"",@"SHT_CUDA_COMPAT_INFO"
	.align	4
        /*0000*/ 	.byte	0x02, 0x09, 0x00, 0x00, 0x02, 0x02, 0x01, 0x00, 0x02, 0x05, 0x05, 0x00, 0x03, 0x07, 0x01, 0x01
        /*0010*/ 	.byte	0x02, 0x03, 0x00, 0x00, 0x02, 0x06, 0x01, 0x00, 0x04, 0x0b, 0x08, 0x00, 0x01, 0x00, 0x00, 0x00
        /*0020*/ 	.byte	0x00, 0x00, 0x00, 0x00


//--------------------- .nv.info._Z10RandomWalkPmS_mmj --------------------------
	.section	.nv.info._Z10RandomWalkPmS_mmj,"",@"SHT_CUDA_INFO"
	.sectionflags	@""
	.align	4


	//----- nvinfo : EIATTR_CUDA_API_VERSION
	.align		4
        /*0000*/ 	.byte	0x04, 0x37
        /*0002*/ 	.short	(.L_16 - .L_15)
.L_15:
        /*0004*/ 	.word	0x00000082


	//----- nvinfo : EIATTR_KPARAM_INFO
	.align		4
.L_16:
        /*0008*/ 	.byte	0x04, 0x17
        /*000a*/ 	.short	(.L_18 - .L_17)
.L_17:
        /*000c*/ 	.word	0x00000000
        /*0010*/ 	.short	0x0004
        /*0012*/ 	.short	0x0020
        /*0014*/ 	.byte	0x00, 0xf0, 0x11, 0x00


	//----- nvinfo : EIATTR_KPARAM_INFO
	.align		4
.L_18:
        /*0018*/ 	.byte	0x04, 0x17
        /*001a*/ 	.short	(.L_20 - .L_19)
.L_19:
        /*001c*/ 	.word	0x00000000
        /*0020*/ 	.short	0x0003
        /*0022*/ 	.short	0x0018
        /*0024*/ 	.byte	0x00, 0xf0, 0x21, 0x00


	//----- nvinfo : EIATTR_KPARAM_INFO
	.align		4
.L_20:
        /*0028*/ 	.byte	0x04, 0x17
        /*002a*/ 	.short	(.L_22 - .L_21)
.L_21:
        /*002c*/ 	.word	0x00000000
        /*0030*/ 	.short	0x0002
        /*0032*/ 	.short	0x0010
        /*0034*/ 	.byte	0x00, 0xf0, 0x21, 0x00


	//----- nvinfo : EIATTR_KPARAM_INFO
	.align		4
.L_22:
        /*0038*/ 	.byte	0x04, 0x17
        /*003a*/ 	.short	(.L_24 - .L_23)
.L_23:
        /*003c*/ 	.word	0x00000000
        /*0040*/ 	.short	0x0001
        /*0042*/ 	.short	0x0008
        /*0044*/ 	.byte	0x00, 0xf5, 0x21, 0x00


	//----- nvinfo : EIATTR_KPARAM_INFO
	.align		4
.L_24:
        /*0048*/ 	.byte	0x04, 0x17
        /*004a*/ 	.short	(.L_26 - .L_25)
.L_25:
        /*004c*/ 	.word	0x00000000
        /*0050*/ 	.short	0x0000
        /*0052*/ 	.short	0x0000
        /*0054*/ 	.byte	0x00, 0xf5, 0x21, 0x00


	//----- nvinfo : EIATTR_SPARSE_MMA_MASK
	.align		4
.L_26:
        /*0058*/ 	.byte	0x03, 0x50
        /*005a*/ 	.short	0x0000


	//----- nvinfo : EIATTR_MAXREG_COUNT
	.align		4
        /*005c*/ 	.byte	0x03, 0x1b
        /*005e*/ 	.short	0x00ff


	//----- nvinfo : EIATTR_MERCURY_ISA_VERSION
	.align		4
        /*0060*/ 	.byte	0x03, 0x5f
        /*0062*/ 	.short	0x0101


	//----- nvinfo : EIATTR_VRC_CTA_INIT_COUNT
	.align		4
        /*0064*/ 	.byte	0x02, 0x4a
	.zero		1
	.zero		1


	//----- nvinfo : EIATTR_EXIT_INSTR_OFFSETS
	.align		4
        /*0068*/ 	.byte	0x04, 0x1c
        /*006a*/ 	.short	(.L_28 - .L_27)


	//   ....[0]....
.L_27:
        /*006c*/ 	.word	0x00002720


	//   ....[1]....
        /*0070*/ 	.word	0x00002af0


	//----- nvinfo : EIATTR_CRS_STACK_SIZE
	.align		4
.L_28:
        /*0074*/ 	.byte	0x04, 0x1e
        /*0076*/ 	.short	(.L_30 - .L_29)
.L_29:
        /*0078*/ 	.word	0x00000000


	//----- nvinfo : EIATTR_CBANK_PARAM_SIZE
	.align		4
.L_30:
        /*007c*/ 	.byte	0x03, 0x19
        /*007e*/ 	.short	0x0024


	//----- nvinfo : EIATTR_PARAM_CBANK
	.align		4
        /*0080*/ 	.byte	0x04, 0x0a
        /*0082*/ 	.short	(.L_32 - .L_31)
	.align		4
.L_31:
        /*0084*/ 	.word	index@(.nv.constant0._Z10RandomWalkPmS_mmj)
        /*0088*/ 	.short	0x0380
        /*008a*/ 	.short	0x0024


	//----- nvinfo : EIATTR_SW_WAR
	.align		4
.L_32:
        /*008c*/ 	.byte	0x04, 0x36
        /*008e*/ 	.short	(.L_34 - .L_33)
.L_33:
        /*0090*/ 	.word	0x00000008
.L_34:


//--------------------- .nv.callgraph             --------------------------
	.section	.nv.callgraph,"",@"SHT_CUDA_CALLGRAPH"
	.align	4
	.sectionentsize	8
	.align		4
        /*0000*/ 	.word	0x00000000
	.align		4
        /*0004*/ 	.word	0xffffffff
	.align		4
        /*0008*/ 	.word	0x00000000
	.align		4
        /*000c*/ 	.word	0xfffffffe
	.align		4
        /*0010*/ 	.word	0x00000000
	.align		4
        /*0014*/ 	.word	0xfffffffd
	.align		4
        /*0018*/ 	.word	0x00000000
	.align		4
        /*001c*/ 	.word	0xfffffffc


//--------------------- .nv.constant4             --------------------------
	.section	.nv.constant4,"a",@progbits
	.align	8
	.align		8
.nv.constant4:
        /*0000*/ 	.dword	precalc_xorwow_matrix
	.align		8
        /*0008*/ 	.dword	precalc_xorwow_offset_matrix
	.align		8
        /*0010*/ 	.dword	mrg32k3aM1
	.align		8
        /*0018*/ 	.dword	mrg32k3aM2
	.align		8
        /*0020*/ 	.dword	mrg32k3aM1SubSeq
	.align		8
        /*0028*/ 	.dword	mrg32k3aM2SubSeq
	.align		8
        /*0030*/ 	.dword	mrg32k3aM1Seq
	.align		8
        /*0038*/ 	.dword	mrg32k3aM2Seq


//--------------------- .nv.constant3             --------------------------
	.section	.nv.constant3,"a",@progbits
	.align	8
.nv.constant3:
	.type		__cr_lgamma_table,@object
	.size		__cr_lgamma_table,(.L_8 - __cr_lgamma_table)
__cr_lgamma_table:
        /*0000*/ 	.byte	0x00, 0x00, 0x00, 0x00, 0x00, 0x00, 0x00, 0x00, 0x00, 0x00, 0x00, 0x00, 0x00, 0x00, 0x00, 0x00
        /*0010*/ 	.byte	0xef, 0x39, 0xfa, 0xfe, 0x42, 0x2e, 0xe6, 0x3f, 0x02, 0x20, 0x2a, 0xfa, 0x0b, 0xab, 0xfc, 0x3f
        /*0020*/ 	.byte	0xf9, 0x2c, 0x92, 0x7c, 0xa7, 0x6c, 0x09, 0x40, 0xc9, 0x79, 0x44, 0x3c, 0x64, 0x26, 0x13, 0x40
        /*0030*/ 	.byte	0xca, 0x01, 0xcf, 0x3a, 0x27, 0x51, 0x1a, 0x40, 0x30, 0xcc, 0x2d, 0xf3, 0xe1, 0x0c, 0x21, 0x40
        /*0040*/ 	.byte	0x0d, 0xb7, 0xfc, 0x82, 0x8e, 0x35, 0x25, 0x40
.L_8:


//--------------------- .text._Z10RandomWalkPmS_mmj --------------------------
	.section	.text._Z10RandomWalkPmS_mmj,"ax",@progbits
	.align	128
        .global         _Z10RandomWalkPmS_mmj
        .type           _Z10RandomWalkPmS_mmj,@function
        .size           _Z10RandomWalkPmS_mmj,(.L_x_16 - _Z10RandomWalkPmS_mmj)
        .other          _Z10RandomWalkPmS_mmj,@"STO_CUDA_ENTRY STV_DEFAULT"
_Z10RandomWalkPmS_mmj:
.text._Z10RandomWalkPmS_mmj:
[----:B------:R-:W0:Y:S08]  /*0000*/  LDC R1, c[0x0][0x37c] ;  /* 0x0000df00ff017b82 */ /* 0x000e300000000800 */
[----:B------:R-:W1:Y:S01]  /*0010*/  LDC R0, c[0x0][0x3a0] ;  /* 0x0000e800ff007b82 */ /* 0x000e620000000800 */
[----:B------:R-:W2:Y:S01]  /*0020*/  S2R R7, SR_TID.X ;  /* 0x0000000000077919 */ /* 0x000ea20000002100 */
[----:B0-----:R-:W-:Y:S01]  /*0030*/  VIADD R1, R1, 0xffffffd0 ;  /* 0xffffffd001017836 */ /* 0x001fe20000000000 */
[----:B------:R-:W0:Y:S01]  /*0040*/  LDCU.64 UR6, c[0x0][0x358] ;  /* 0x00006b00ff0677ac */ /* 0x000e220008000a00 */
[----:B------:R-:W-:Y:S01]  /*0050*/  IMAD.MOV.U32 R11, RZ, RZ, -0x75bd8fc ;  /* 0xf8a42704ff0b7424 */ /* 0x000fe200078e00ff */
[----:B------:R-:W-:Y:S01]  /*0060*/  BSSY.RECONVERGENT B0, `(.L_x_0) ;  /* 0x0000268000007945 */ /* 0x000fe20003800200 */
[----:B------:R-:W-:-:S02]  /*0070*/  IMAD.MOV.U32 R8, RZ, RZ, -0x23270784 ;  /* 0xdcd8f87cff087424 */ /* 0x000fc400078e00ff */
[----:B------:R-:W2:Y:S08]  /*0080*/  S2UR UR4, SR_CTAID.X ;  /* 0x00000000000479c3 */ /* 0x000eb00000002500 */
[----:B------:R-:W2:Y:S01]  /*0090*/  LDC R4, c[0x0][0x360] ;  /* 0x0000d800ff047b82 */ /* 0x000ea20000000800 */
[----:B-1----:R-:W-:-:S05]  /*00a0*/  LOP3.LUT R0, R0, 0xaad26b49, RZ, 0x3c, !PT ;  /* 0xaad26b4900007812 */ /* 0x002fca00078e3cff */
[----:B------:R-:W-:-:S04]  /*00b0*/  IMAD R0, R0, 0x4182bed5, RZ ;  /* 0x4182bed500007824 */ /* 0x000fc800078e02ff */
[C---:B------:R-:W-:Y:S01]  /*00c0*/  VIADD R5, R0.reuse, 0x583f19 ;  /* 0x00583f1900057836 */ /* 0x040fe20000000000 */
[C---:B------:R-:W-:Y:S01]  /*00d0*/  LOP3.LUT R6, R0.reuse, 0x159a55e5, RZ, 0x3c, !PT ;  /* 0x159a55e500067812 */ /* 0x040fe200078e3cff */
[C---:B------:R-:W-:Y:S02]  /*00e0*/  VIADD R2, R0.reuse, 0xd9f6dc18 ;  /* 0xd9f6dc1800027836 */ /* 0x040fe40000000000 */
[----:B------:R-:W-:Y:S02]  /*00f0*/  IMAD.MOV.U32 R9, RZ, RZ, R5 ;  /* 0x000000ffff097224 */ /* 0x000fe400078e0005 */
[----:B------:R-:W-:Y:S02]  /*0100*/  IMAD.MOV.U32 R10, RZ, RZ, R6 ;  /* 0x000000ffff0a7224 */ /* 0x000fe400078e0006 */
[----:B------:R-:W-:Y:S01]  /*0110*/  VIADD R3, R0, 0x75bcd15 ;  /* 0x075bcd1500037836 */ /* 0x000fe20000000000 */
[----:B------:R1:W-:Y:S01]  /*0120*/  STL.64 [R1+0x10], R8 ;  /* 0x0000100801007387 */ /* 0x0003e20000100a00 */
[----:B--2---:R-:W-:-:S02]  /*0130*/  IMAD R0, R4, UR4, R7 ;  /* 0x0000000404007c24 */ /* 0x004fc4000f8e0207 */
[----:B------:R-:W-:Y:S01]  /*0140*/  IMAD.MOV.U32 R7, RZ, RZ, -0x75bd8fc ;  /* 0xf8a42704ff077424 */ /* 0x000fe200078e00ff */
[----:B------:R1:W-:Y:S01]  /*0150*/  STL.64 [R1+0x8], R10 ;  /* 0x0000080a01007387 */ /* 0x0003e20000100a00 */
[----:B------:R-:W-:Y:S01]  /*0160*/  IMAD.MOV.U32 R4, RZ, RZ, -0x23270784 ;  /* 0xdcd8f87cff047424 */ /* 0x000fe200078e00ff */
[----:B------:R-:W-:Y:S02]  /*0170*/  ISETP.NE.AND P0, PT, R0, RZ, PT ;  /* 0x000000ff0000720c */ /* 0x000fe40003f05270 */
[----:B------:R1:W-:Y:S11]  /*0180*/  STL.64 [R1], R2 ;  /* 0x0000000201007387 */ /* 0x0003f60000100a00 */
[----:B0-----:R-:W-:Y:S05]  /*0190*/  @!P0 BRA `(.L_x_1) ;  /* 0x0000002400508947 */ /* 0x001fea0003800000 */
[----:B------:R-:W-:Y:S02]  /*01a0*/  IMAD.MOV.U32 R14, RZ, RZ, RZ ;  /* 0x000000ffff0e7224 */ /* 0x000fe400078e00ff */
[----:B------:R-:W-:Y:S02]  /*01b0*/  IMAD.MOV.U32 R13, RZ, RZ, R0 ;  /* 0x000000ffff0d7224 */ /* 0x000fe400078e0000 */
[----:B------:R-:W-:Y:S02]  /*01c0*/  IMAD.MOV.U32 R12, RZ, RZ, RZ ;  /* 0x000000ffff0c7224 */ /* 0x000fe400078e00ff */
[----:B------:R-:W-:Y:S02]  /*01d0*/  IMAD.MOV.U32 R7, RZ, RZ, -0x75bd8fc ;  /* 0xf8a42704ff077424 */ /* 0x000fe400078e00ff */
[----:B------:R-:W-:-:S07]  /*01e0*/  IMAD.MOV.U32 R4, RZ, RZ, -0x23270784 ;  /* 0xdcd8f87cff047424 */ /* 0x000fce00078e00ff */
.L_x_10:
[----:B-1----:R-:W-:Y:S01]  /*01f0*/  LOP3.LUT R8, R13, 0x3, RZ, 0xc0, !PT ;  /* 0x000000030d087812 */ /* 0x002fe200078ec0ff */
[----:B------:R-:W-:Y:S03]  /*0200*/  BSSY.RECONVERGENT B1, `(.L_x_2) ;  /* 0x0000247000017945 */ /* 0x000fe60003800200 */
[----:B------:R-:W-:-:S04]  /*0210*/  ISETP.NE.U32.AND P0, PT, R8, RZ, PT ;  /* 0x000000ff0800720c */ /* 0x000fc80003f05070 */
[----:B------:R-:W-:-:S13]  /*0220*/  ISETP.NE.AND.EX P0, PT, RZ, RZ, PT, P0 ;  /* 0x000000ffff00720c */ /* 0x000fda0003f05300 */
[----:B0-----:R-:W-:Y:S05]  /*0230*/  @!P0 BRA `(.L_x_3) ;  /* 0x00000024000c8947 */ /* 0x001fea0003800000 */
[----:B------:R-:W0:Y:S01]  /*0240*/  LDC.64 R10, c[0x4][RZ] ;  /* 0x01000000ff0a7b82 */ /* 0x000e220000000a00 */
[----:B------:R-:W-:Y:S01]  /*0250*/  IMAD.MOV.U32 R16, RZ, RZ, RZ ;  /* 0x000000ffff107224 */ /* 0x000fe200078e00ff */
[----:B------:R-:W-:Y:S02]  /*0260*/  CS2R R4, SRZ ;  /* 0x0000000000047805 */ /* 0x000fe4000001ff00 */
[----:B------:R-:W-:Y:S01]  /*0270*/  CS2R R6, SRZ ;  /* 0x0000000000067805 */ /* 0x000fe2000001ff00 */
[----:B------:R-:W-:Y:S02]  /*0280*/  IMAD.MOV.U32 R3, RZ, RZ, RZ ;  /* 0x000000ffff037224 */ /* 0x000fe400078e00ff */
[----:B0-----:R-:W-:-:S07]  /*0290*/  IMAD.WIDE.U32 R10, R14, 0xc80, R10 ;  /* 0x00000c800e0a7825 */ /* 0x001fce00078e000a */
.L_x_5:
[----:B------:R-:W-:-:S06]  /*02a0*/  IMAD R15, R16, 0x4, R1 ;  /* 0x00000004100f7824 */ /* 0x000fcc00078e0201 */
[----:B------:R-:W5:Y:S01]  /*02b0*/  LDL R15, [R15+0x4] ;  /* 0x000004000f0f7983 */ /* 0x000f620000100800 */
[----:B------:R-:W-:-:S05]  /*02c0*/  UMOV UR4, URZ ;  /* 0x000000ff00047c82 */ /* 0x000fca0008000000 */
.L_x_4:
[----:B-----5:R-:W-:Y:S01]  /*02d0*/  SHF.R.U32.HI R21, RZ, UR4, R15 ;  /* 0x00000004ff157c19 */ /* 0x020fe2000801160f */
[----:B------:R-:W-:-:S03]  /*02e0*/  IMAD.SHL.U32 R8, R16, 0x20, RZ ;  /* 0x0000002010087824 */ /* 0x000fc600078e00ff */
[----:B------:R-:W-:Y:S01]  /*02f0*/  LOP3.LUT R9, R21, 0x1, RZ, 0xc0, !PT ;  /* 0x0000000115097812 */ /* 0x000fe200078ec0ff */
[----:B------:R-:W-:-:S03]  /*0300*/  VIADD R8, R8, UR4 ;  /* 0x0000000408087c36 */ /* 0x000fc60008000000 */
[----:B------:R-:W-:Y:S01]  /*0310*/  ISETP.NE.U32.AND P0, PT, R9, 0x1, PT ;  /* 0x000000010900780c */ /* 0x000fe20003f05070 */
[----:B------:R-:W-:-:S03]  /*0320*/  IMAD R9, R8, 0x5, RZ ;  /* 0x0000000508097824 */ /* 0x000fc600078e02ff */
[----:B------:R-:W-:Y:S01]  /*0330*/  R2P PR, R21, 0x7e ;  /* 0x0000007e15007804 */ /* 0x000fe20000000000 */
[----:B------:R-:W-:-:S08]  /*0340*/  IMAD.WIDE.U32 R8, R9, 0x4, R10 ;  /* 0x0000000409087825 */ /* 0x000fd000078e000a */
[----:B------:R-:W2:Y:S04]  /*0350*/  @!P0 LDG.E R20, desc[UR6][R8.64+0x10] ;  /* 0x0000100608148981 */ /* 0x000ea8000c1e1900 */
[----:B------:R-:W3:Y:S04]  /*0360*/  @P1 LDG.E R22, desc[UR6][R8.64+0x24] ;  /* 0x0000240608161981 */ /* 0x000ee8000c1e1900 */
[----:B------:R-:W4:Y:S04]  /*0370*/  @P2 LDG.E R24, desc[UR6][R8.64+0x38] ;  /* 0x0000380608182981 */ /* 0x000f28000c1e1900 */
[----:B------:R-:W4:Y:S04]  /*0380*/  @P3 LDG.E R26, desc[UR6][R8.64+0x4c] ;  /* 0x00004c06081a3981 */ /* 0x000f28000c1e1900 */
[----:B------:R-:W4:Y:S04]  /*0390*/  @P4 LDG.E R28, desc[UR6][R8.64+0x60] ;  /* 0x00006006081c4981 */ /* 0x000f28000c1e1900 */
[----:B------:R-:W4:Y:S04]  /*03a0*/  @!P0 LDG.E R18, desc[UR6][R8.64] ;  /* 0x0000000608128981 */ /* 0x000f28000c1e1900 */
[----:B------:R-:W4:Y:S04]  /*03b0*/  @!P0 LDG.E R17, desc[UR6][R8.64+0x4] ;  /* 0x0000040608118981 */ /* 0x000f28000c1e1900 */
[----:B------:R-:W4:Y:S04]  /*03c0*/  @P5 LDG.E R19, desc[UR6][R8.64+0x74] ;  /* 0x0000740608135981 */ /* 0x000f28000c1e1900 */
[----:B------:R-:W4:Y:S04]  /*03d0*/  @P1 LDG.E R23, desc[UR6][R8.64+0x20] ;  /* 0x0000200608171981 */ /* 0x000f28000c1e1900 */
[----:B------:R-:W4:Y:S01]  /*03e0*/  @P3 LDG.E R25, desc[UR6][R8.64+0x48] ;  /* 0x0000480608193981 */ /* 0x000f22000c1e1900 */
[----:B--2---:R-:W-:-:S03]  /*03f0*/  @!P0 LOP3.LUT R5, R5, R20, RZ, 0x3c, !PT ;  /* 0x0000001405058212 */ /* 0x004fc600078e3cff */
[----:B------:R-:W2:Y:S01]  /*0400*/  @P1 LDG.E R20, desc[UR6][R8.64+0x14] ;  /* 0x0000140608141981 */ /* 0x000ea2000c1e1900 */
[----:B---3--:R-:W-:-:S03]  /*0410*/  @P1 LOP3.LUT R5, R5, R22, RZ, 0x3c, !PT ;  /* 0x0000001605051212 */ /* 0x008fc600078e3cff */
[----:B------:R-:W3:Y:S01]  /*0420*/  @P1 LDG.E R22, desc[UR6][R8.64+0x1c] ;  /* 0x00001c0608161981 */ /* 0x000ee2000c1e1900 */
[----:B----4-:R-:W-:-:S03]  /*0430*/  @P2 LOP3.LUT R5, R5, R24, RZ, 0x3c, !PT ;  /* 0x0000001805052212 */ /* 0x010fc600078e3cff */
[----:B------:R-:W4:Y:S01]  /*0440*/  @P2 LDG.E R24, desc[UR6][R8.64+0x28] ;  /* 0x0000280608182981 */ /* 0x000f22000c1e1900 */
[----:B------:R-:W-:-:S03]  /*0450*/  @P3 LOP3.LUT R5, R5, R26, RZ, 0x3c, !PT ;  /* 0x0000001a05053212 */ /* 0x000fc600078e3cff */
[----:B------:R-:W3:Y:S01]  /*0460*/  @P6 LDG.E R26, desc[UR6][R8.64+0x88] ;  /* 0x00008806081a6981 */ /* 0x000ee2000c1e1900 */
[----:B------:R-:W-:Y:S02]  /*0470*/  @P4 LOP3.LUT R5, R5, R28, RZ, 0x3c, !PT ;  /* 0x0000001c05054212 */ /* 0x000fe400078e3cff */
[----:B------:R-:W-:Y:S02]  /*0480*/  @!P0 LOP3.LUT R3, R3, R18, RZ, 0x3c, !PT ;  /* 0x0000001203038212 */ /* 0x000fe400078e3cff */
[----:B------:R-:W3:Y:S01]  /*0490*/  @!P0 LDG.E R18, desc[UR6][R8.64+0x8] ;  /* 0x0000080608128981 */ /* 0x000ee2000c1e1900 */
[----:B------:R-:W-:-:S03]  /*04a0*/  @!P0 LOP3.LUT R6, R6, R17, RZ, 0x3c, !PT ;  /* 0x0000001106068212 */ /* 0x000fc600078e3cff */
[----:B------:R-:W3:Y:S01]  /*04b0*/  @!P0 LDG.E R17, desc[UR6][R8.64+0xc] ;  /* 0x00000c0608118981 */ /* 0x000ee2000c1e1900 */
[----:B------:R-:W-:-:S03]  /*04c0*/  @P5 LOP3.LUT R5, R5, R19, RZ, 0x3c, !PT ;  /* 0x0000001305055212 */ /* 0x000fc600078e3cff */
[----:B------:R-:W3:Y:S01]  /*04d0*/  @P1 LDG.E R19, desc[UR6][R8.64+0x18] ;  /* 0x0000180608131981 */ /* 0x000ee2000c1e1900 */
[----:B--2---:R-:W-:-:S03]  /*04e0*/  @P1 LOP3.LUT R3, R3, R20, RZ, 0x3c, !PT ;  /* 0x0000001403031212 */ /* 0x004fc600078e3cff */
[----:B------:R-:W2:Y:S01]  /*04f0*/  @P3 LDG.E R20, desc[UR6][R8.64+0x3c] ;  /* 0x00003c0608143981 */ /* 0x000ea2000c1e1900 */
[----:B----4-:R-:W-:-:S03]  /*0500*/  @P2 LOP3.LUT R3, R3, R24, RZ, 0x3c, !PT ;  /* 0x0000001803032212 */ /* 0x010fc600078e3cff */
[----:B------:R-:W4:Y:S01]  /*0510*/  @P4 LDG.E R24, desc[UR6][R8.64+0x50] ;  /* 0x0000500608184981 */ /* 0x000f22000c1e1900 */
[----:B---3--:R-:W-:-:S03]  /*0520*/  @!P0 LOP3.LUT R7, R7, R18, RZ, 0x3c, !PT ;  /* 0x0000001207078212 */ /* 0x008fc600078e3cff */
[----:B------:R-:W3:Y:S01]  /*0530*/  @P2 LDG.E R18, desc[UR6][R8.64+0x30] ;  /* 0x0000300608122981 */ /* 0x000ee2000c1e1900 */
[----:B------:R-:W-:-:S03]  /*0540*/  @!P0 LOP3.LUT R4, R4, R17, RZ, 0x3c, !PT ;  /* 0x0000001104048212 */ /* 0x000fc600078e3cff */
[----:B------:R-:W3:Y:S01]  /*0550*/  @P2 LDG.E R17, desc[UR6][R8.64+0x2c] ;  /* 0x00002c0608112981 */ /* 0x000ee2000c1e1900 */
[----:B------:R-:W-:-:S03]  /*0560*/  @P1 LOP3.LUT R6, R6, R19, RZ, 0x3c, !PT ;  /* 0x0000001306061212 */ /* 0x000fc600078e3cff */
[----:B------:R-:W3:Y:S01]  /*0570*/  @P2 LDG.E R19, desc[UR6][R8.64+0x34] ;  /* 0x0000340608132981 */ /* 0x000ee2000c1e1900 */
[----:B------:R-:W-:Y:S02]  /*0580*/  @P1 LOP3.LUT R7, R7, R22, RZ, 0x3c, !PT ;  /* 0x0000001607071212 */ /* 0x000fe400078e3cff */
[----:B------:R-:W-:Y:S01]  /*0590*/  @P1 LOP3.LUT R4, R4, R23, RZ, 0x3c, !PT ;  /* 0x0000001704041212 */ /* 0x000fe200078e3cff */
[----:B------:R-:W3:Y:S04]  /*05a0*/  @P3 LDG.E R22, desc[UR6][R8.64+0x44] ;  /* 0x0000440608163981 */ /* 0x000ee8000c1e1900 */
[----:B------:R-:W3:Y:S01]  /*05b0*/  @P3 LDG.E R23, desc[UR6][R8.64+0x40] ;  /* 0x0000400608173981 */ /* 0x000ee2000c1e1900 */
[----:B--2---:R-:W-:-:S03]  /*05c0*/  @P3 LOP3.LUT R3, R3, R20, RZ, 0x3c, !PT ;  /* 0x0000001403033212 */ /* 0x004fc600078e3cff */
[----:B------:R-:W2:Y:S01]  /*05d0*/  @P5 LDG.E R20, desc[UR6][R8.64+0x64] ;  /* 0x0000640608145981 */ /* 0x000ea2000c1e1900 */
[----:B----4-:R-:W-:-:S03]  /*05e0*/  @P4 LOP3.LUT R3, R3, R24, RZ, 0x3c, !PT ;  /* 0x0000001803034212 */ /* 0x010fc600078e3cff */
[----:B------:R-:W4:Y:S01]  /*05f0*/  @P6 LDG.E R24, desc[UR6][R8.64+0x78] ;  /* 0x0000780608186981 */ /* 0x000f22000c1e1900 */
[----:B---3--:R-:W-:-:S03]  /*0600*/  @P2 LOP3.LUT R7, R7, R18, RZ, 0x3c, !PT ;  /* 0x0000001207072212 */ /* 0x008fc600078e3cff */
[----:B------:R-:W3:Y:S01]  /*0610*/  @P4 LDG.E R18, desc[UR6][R8.64+0x58] ;  /* 0x0000580608124981 */ /* 0x000ee2000c1e1900 */
[----:B------:R-:W-:-:S03]  /*0620*/  @P2 LOP3.LUT R6, R6, R17, RZ, 0x3c, !PT ;  /* 0x0000001106062212 */ /* 0x000fc600078e3cff */
[----:B------:R-:W3:Y:S01]  /*0630*/  @P4 LDG.E R17, desc[UR6][R8.64+0x54] ;  /* 0x0000540608114981 */ /* 0x000ee2000c1e1900 */
[----:B------:R-:W-:-:S03]  /*0640*/  @P2 LOP3.LUT R4, R4, R19, RZ, 0x3c, !PT ;  /* 0x0000001304042212 */ /* 0x000fc600078e3cff */
[----:B------:R-:W3:Y:S01]  /*0650*/  @P4 LDG.E R19, desc[UR6][R8.64+0x5c] ;  /* 0x00005c0608134981 */ /* 0x000ee2000c1e1900 */
[----:B------:R-:W-:Y:S02]  /*0660*/  @P3 LOP3.LUT R7, R7, R22, RZ, 0x3c, !PT ;  /* 0x0000001607073212 */ /* 0x000fe400078e3cff */
[----:B------:R-:W-:Y:S01]  /*0670*/  @P3 LOP3.LUT R4, R4, R25, RZ, 0x3c, !PT ;  /* 0x0000001904043212 */ /* 0x000fe200078e3cff */
[----:B------:R-:W3:Y:S01]  /*0680*/  @P5 LDG.E R22, desc[UR6][R8.64+0x6c] ;  /* 0x00006c0608165981 */ /* 0x000ee2000c1e1900 */
[----:B------:R-:W-:-:S03]  /*0690*/  @P3 LOP3.LUT R6, R6, R23, RZ, 0x3c, !PT ;  /* 0x0000001706063212 */ /* 0x000fc600078e3cff */
[----:B------:R-:W3:Y:S04]  /*06a0*/  @P5 LDG.E R23, desc[UR6][R8.64+0x68] ;  /* 0x0000680608175981 */ /* 0x000ee8000c1e1900 */
[----:B------:R-:W3:Y:S01]  /*06b0*/  @P5 LDG.E R25, desc[UR6][R8.64+0x70] ;  /* 0x0000700608195981 */ /* 0x000ee2000c1e1900 */
[----:B------:R-:W-:Y:S02]  /*06c0*/  LOP3.LUT P0, RZ, R21, 0x80, RZ, 0xc0, !PT ;  /* 0x0000008015ff7812 */ /* 0x000fe4000780c0ff */
[----:B--2---:R-:W-:-:S11]  /*06d0*/  @P5 LOP3.LUT R3, R3, R20, RZ, 0x3c, !PT ;  /* 0x0000001403035212 */ /* 0x004fd600078e3cff */
        /* <DEDUP_REMOVED lines=15> */
[----:B------:R-:W-:Y:S02]  /*07d0*/  @P6 LOP3.LUT R5, R5, R26, RZ, 0x3c, !PT ;  /* 0x0000001a05056212 */ /* 0x000fe400078e3cff */
[----:B--2---:R-:W-:Y:S02]  /*07e0*/  @P0 LOP3.LUT R3, R3, R20, RZ, 0x3c, !PT ;  /* 0x0000001403030212 */ /* 0x004fe400078e3cff */
[----:B----4-:R-:W-:Y:S02]  /*07f0*/  @P0 LOP3.LUT R5, R5, R24, RZ, 0x3c, !PT ;  /* 0x0000001805050212 */ /* 0x010fe400078e3cff */
[----:B---3--:R-:W-:Y:S02]  /*0800*/  @P6 LOP3.LUT R7, R7, R18, RZ, 0x3c, !PT ;  /* 0x0000001207076212 */ /* 0x008fe400078e3cff */
[----:B------:R-:W-:Y:S02]  /*0810*/  @P6 LOP3.LUT R6, R6, R17, RZ, 0x3c, !PT ;  /* 0x0000001106066212 */ /* 0x000fe400078e3cff */
[----:B------:R-:W-:-:S02]  /*0820*/  @P6 LOP3.LUT R4, R4, R19, RZ, 0x3c, !PT ;  /* 0x0000001304046212 */ /* 0x000fc400078e3cff */
[----:B------:R-:W-:Y:S02]  /*0830*/  @P0 LOP3.LUT R7, R7, R22, RZ, 0x3c, !PT ;  /* 0x0000001607070212 */ /* 0x000fe400078e3cff */
[----:B------:R-:W-:Y:S02]  /*0840*/  @P0 LOP3.LUT R6, R6, R23, RZ, 0x3c, !PT ;  /* 0x0000001706060212 */ /* 0x000fe400078e3cff */
[----:B------:R-:W-:Y:S02]  /*0850*/  @P0 LOP3.LUT R4, R4, R25, RZ, 0x3c, !PT ;  /* 0x0000001904040212 */ /* 0x000fe400078e3cff */
[----:B------:R-:W-:-:S13]  /*0860*/  R2P PR, R21.B1, 0x7f ;  /* 0x0000007f15007804 */ /* 0x000fda0000001000 */
[----:B------:R-:W2:Y:S04]  /*0870*/  @P0 LDG.E R18, desc[UR6][R8.64+0xa0] ;  /* 0x0000a00608120981 */ /* 0x000ea8000c1e1900 */
[----:B------:R-:W3:Y:S04]  /*0880*/  @P0 LDG.E R17, desc[UR6][R8.64+0xa4] ;  /* 0x0000a40608110981 */ /* 0x000ee8000c1e1900 */
[----:B------:R-:W4:Y:S04]  /*0890*/  @P0 LDG.E R20, desc[UR6][R8.64+0xa8] ;  /* 0x0000a80608140981 */ /* 0x000f28000c1e1900 */
[----:B------:R-:W4:Y:S04]  /*08a0*/  @P0 LDG.E R19, desc[UR6][R8.64+0xac] ;  /* 0x0000ac0608130981 */ /* 0x000f28000c1e1900 */
[----:B------:R-:W4:Y:S04]  /*08b0*/  @P0 LDG.E R22, desc[UR6][R8.64+0xb0] ;  /* 0x0000b00608160981 */ /* 0x000f28000c1e1900 */
[----:B------:R-:W4:Y:S04]  /*08c0*/  @P1 LDG.E R24, desc[UR6][R8.64+0xb4] ;  /* 0x0000b40608181981 */ /* 0x000f28000c1e1900 */
[----:B------:R-:W4:Y:S04]  /*08d0*/  @P1 LDG.E R26, desc[UR6][R8.64+0xbc] ;  /* 0x0000bc06081a1981 */ /* 0x000f28000c1e1900 */
[----:B------:R-:W4:Y:S04]  /*08e0*/  @P1 LDG.E R23, desc[UR6][R8.64+0xb8] ;  /* 0x0000b80608171981 */ /* 0x000f28000c1e1900 */
[----:B------:R-:W4:Y:S04]  /*08f0*/  @P1 LDG.E R28, desc[UR6][R8.64+0xc4] ;  /* 0x0000c406081c1981 */ /* 0x000f28000c1e1900 */
[----:B------:R-:W4:Y:S01]  /*0900*/  @P1 LDG.E R25, desc[UR6][R8.64+0xc0] ;  /* 0x0000c00608191981 */ /* 0x000f22000c1e1900 */
[----:B--2---:R-:W-:-:S03]  /*0910*/  @P0 LOP3.LUT R3, R3, R18, RZ, 0x3c, !PT ;  /* 0x0000001203030212 */ /* 0x004fc600078e3cff */
[----:B------:R-:W2:Y:S01]  /*0920*/  @P2 LDG.E R18, desc[UR6][R8.64+0xc8] ;  /* 0x0000c80608122981 */ /* 0x000ea2000c1e1900 */
[----:B---3--:R-:W-:-:S03]  /*0930*/  @P0 LOP3.LUT R6, R6, R17, RZ, 0x3c, !PT ;  /* 0x0000001106060212 */ /* 0x008fc600078e3cff */
[----:B------:R-:W3:Y:S01]  /*0940*/  @P2 LDG.E R17, desc[UR6][R8.64+0xcc] ;  /* 0x0000cc0608112981 */ /* 0x000ee2000c1e1900 */
[----:B----4-:R-:W-:-:S03]  /*0950*/  @P0 LOP3.LUT R7, R7, R20, RZ, 0x3c, !PT ;  /* 0x0000001407070212 */ /* 0x010fc600078e3cff */
[----:B------:R-:W4:Y:S01]  /*0960*/  @P3 LDG.E R20, desc[UR6][R8.64+0xec] ;  /* 0x0000ec0608143981 */ /* 0x000f22000c1e1900 */
[----:B------:R-:W-:-:S03]  /*0970*/  @P0 LOP3.LUT R4, R4, R19, RZ, 0x3c, !PT ;  /* 0x0000001304040212 */ /* 0x000fc600078e3cff */
[----:B------:R-:W4:Y:S01]  /*0980*/  @P2 LDG.E R19, desc[UR6][R8.64+0xd4] ;  /* 0x0000d40608132981 */ /* 0x000f22000c1e1900 */
[----:B------:R-:W-:Y:S02]  /*0990*/  @P0 LOP3.LUT R5, R5, R22, RZ, 0x3c, !PT ;  /* 0x0000001605050212 */ /* 0x000fe400078e3cff */
[----:B------:R-:W-:Y:S01]  /*09a0*/  LOP3.LUT P0, RZ, R21, 0x8000, RZ, 0xc0, !PT ;  /* 0x0000800015ff7812 */ /* 0x000fe2000780c0ff */
[----:B------:R-:W4:Y:S01]  /*09b0*/  @P2 LDG.E R22, desc[UR6][R8.64+0xd0] ;  /* 0x0000d00608162981 */ /* 0x000f22000c1e1900 */
[----:B------:R-:W-:-:S03]  /*09c0*/  @P1 LOP3.LUT R3, R3, R24, RZ, 0x3c, !PT ;  /* 0x0000001803031212 */ /* 0x000fc600078e3cff */
[----:B------:R-:W4:Y:S01]  /*09d0*/  @P3 LDG.E R21, desc[UR6][R8.64+0xe0] ;  /* 0x0000e00608153981 */ /* 0x000f22000c1e1900 */
[----:B------:R-:W-:-:S03]  /*09e0*/  @P1 LOP3.LUT R7, R7, R26, RZ, 0x3c, !PT ;  /* 0x0000001a07071212 */ /* 0x000fc600078e3cff */
[----:B------:R-:W4:Y:S01]  /*09f0*/  @P2 LDG.E R24, desc[UR6][R8.64+0xd8] ;  /* 0x0000d80608182981 */ /* 0x000f22000c1e1900 */
[----:B------:R-:W-:-:S03]  /*0a00*/  @P1 LOP3.LUT R6, R6, R23, RZ, 0x3c, !PT ;  /* 0x0000001706061212 */ /* 0x000fc600078e3cff */
[----:B------:R-:W4:Y:S01]  /*0a10*/  @P3 LDG.E R26, desc[UR6][R8.64+0xdc] ;  /* 0x0000dc06081a3981 */ /* 0x000f22000c1e1900 */
[----:B------:R-:W-:-:S03]  /*0a20*/  @P1 LOP3.LUT R5, R5, R28, RZ, 0x3c, !PT ;  /* 0x0000001c05051212 */ /* 0x000fc600078e3cff */
[----:B------:R-:W4:Y:S04]  /*0a30*/  @P3 LDG.E R28, desc[UR6][R8.64+0xe4] ;  /* 0x0000e406081c3981 */ /* 0x000f28000c1e1900 */
[----:B------:R-:W4:Y:S01]  /*0a40*/  @P3 LDG.E R23, desc[UR6][R8.64+0xe8] ;  /* 0x0000e80608173981 */ /* 0x000f22000c1e1900 */
[----:B--2---:R-:W-:-:S03]  /*0a50*/  @P2 LOP3.LUT R3, R3, R18, RZ, 0x3c, !PT ;  /* 0x0000001203032212 */ /* 0x004fc600078e3cff */
[----:B------:R-:W2:Y:S01]  /*0a60*/  @P4 LDG.E R18, desc[UR6][R8.64+0xf0] ;  /* 0x0000f00608124981 */ /* 0x000ea2000c1e1900 */
[----:B---3--:R-:W-:Y:S02]  /*0a70*/  @P2 LOP3.LUT R6, R6, R17, RZ, 0x3c, !PT ;  /* 0x0000001106062212 */ /* 0x008fe400078e3cff */
[----:B------:R-:W-:Y:S01]  /*0a80*/  @P1 LOP3.LUT R4, R4, R25, RZ, 0x3c, !PT ;  /* 0x0000001904041212 */ /* 0x000fe200078e3cff */
[----:B------:R-:W3:Y:S03]  /*0a90*/  @P5 LDG.E R17, desc[UR6][R8.64+0x110] ;  /* 0x0001100608115981 */ /* 0x000ee6000c1e1900 */
[----:B----4-:R-:W-:Y:S02]  /*0aa0*/  @P2 LOP3.LUT R4, R4, R19, RZ, 0x3c, !PT ;  /* 0x0000001304042212 */ /* 0x010fe400078e3cff */
[----:B------:R-:W4:Y:S01]  /*0ab0*/  @P4 LDG.E R19, desc[UR6][R8.64+0xf4] ;  /* 0x0000f40608134981 */ /* 0x000f22000c1e1900 */
        /* <DEDUP_REMOVED lines=12> */
[----:B--2---:R-:W-:-:S03]  /*0b80*/  @P4 LOP3.LUT R3, R3, R18, RZ, 0x3c, !PT ;  /* 0x0000001203034212 */ /* 0x004fc600078e3cff */
[----:B------:R-:W2:Y:S01]  /*0b90*/  @P5 LDG.E R18, desc[UR6][R8.64+0x114] ;  /* 0x0001140608125981 */ /* 0x000ea2000c1e1900 */
[----:B------:R-:W-:-:S03]  /*0ba0*/  @P3 LOP3.LUT R5, R5, R20, RZ, 0x3c, !PT ;  /* 0x0000001405053212 */ /* 0x000fc600078e3cff */
[----:B------:R-:W2:Y:S01]  /*0bb0*/  @P6 LDG.E R20, desc[UR6][R8.64+0x118] ;  /* 0x0001180608146981 */ /* 0x000ea2000c1e1900 */
[----:B----4-:R-:W-:-:S03]  /*0bc0*/  @P4 LOP3.LUT R6, R6, R19, RZ, 0x3c, !PT ;  /* 0x0000001306064212 */ /* 0x010fc600078e3cff */
[----:B------:R-:W4:Y:S01]  /*0bd0*/  @P6 LDG.E R19, desc[UR6][R8.64+0x11c] ;  /* 0x00011c0608136981 */ /* 0x000f22000c1e1900 */
[----:B---3--:R-:W-:-:S03]  /*0be0*/  @P4 LOP3.LUT R7, R7, R22, RZ, 0x3c, !PT ;  /* 0x0000001607074212 */ /* 0x008fc600078e3cff */
[----:B------:R-:W3:Y:S01]  /*0bf0*/  @P6 LDG.E R22, desc[UR6][R8.64+0x120] ;  /* 0x0001200608166981 */ /* 0x000ee2000c1e1900 */
[----:B------:R-:W-:-:S03]  /*0c00*/  @P4 LOP3.LUT R4, R4, R21, RZ, 0x3c, !PT ;  /* 0x0000001504044212 */ /* 0x000fc600078e3cff */
[----:B------:R-:W3:Y:S01]  /*0c10*/  @P0 LDG.E R21, desc[UR6][R8.64+0x130] ;  /* 0x0001300608150981 */ /* 0x000ee2000c1e1900 */
[----:B------:R-:W-:Y:S02]  /*0c20*/  @P4 LOP3.LUT R5, R5, R24, RZ, 0x3c, !PT ;  /* 0x0000001805054212 */ /* 0x000fe400078e3cff */
[----:B------:R-:W-:Y:S01]  /*0c30*/  @P5 LOP3.LUT R4, R4, R17, RZ, 0x3c, !PT ;  /* 0x0000001104045212 */ /* 0x000fe200078e3cff */
[----:B------:R-:W3:Y:S01]  /*0c40*/  @P6 LDG.E R24, desc[UR6][R8.64+0x128] ;  /* 0x0001280608186981 */ /* 0x000ee2000c1e1900 */
[----:B------:R-:W-:-:S03]  /*0c50*/  @P5 LOP3.LUT R3, R3, R26, RZ, 0x3c, !PT ;  /* 0x0000001a03035212 */ /* 0x000fc600078e3cff */
[----:B------:R-:W3:Y:S01]  /*0c60*/  @P6 LDG.E R17, desc[UR6][R8.64+0x124] ;  /* 0x0001240608116981 */ /* 0x000ee2000c1e1900 */
[----:B------:R-:W-:-:S03]  /*0c70*/  @P5 LOP3.LUT R7, R7, R28, RZ, 0x3c, !PT ;  /* 0x0000001c07075212 */ /* 0x000fc600078e3cff */
[----:B------:R-:W3:Y:S01]  /*0c80*/  @P0 LDG.E R26, desc[UR6][R8.64+0x12c] ;  /* 0x00012c06081a0981 */ /* 0x000ee2000c1e1900 */
[----:B------:R-:W-:-:S03]  /*0c90*/  @P5 LOP3.LUT R6, R6, R23, RZ, 0x3c, !PT ;  /* 0x0000001706065212 */ /* 0x000fc600078e3cff */
[----:B------:R-:W3:Y:S04]  /*0ca0*/  @P0 LDG.E R28, desc[UR6][R8.64+0x13c] ;  /* 0x00013c06081c0981 */ /* 0x000ee8000c1e1900 */
[----:B------:R-:W3:Y:S01]  /*0cb0*/  @P0 LDG.E R23, desc[UR6][R8.64+0x138] ;  /* 0x0001380608170981 */ /* 0x000ee2000c1e1900 */
[----:B--2---:R-:W-:-:S03]  /*0cc0*/  @P5 LOP3.LUT R5, R5, R18, RZ, 0x3c, !PT ;  /* 0x0000001205055212 */ /* 0x004fc600078e3cff */
[----:B------:R-:W2:Y:S01]  /*0cd0*/  @P0 LDG.E R18, desc[UR6][R8.64+0x134] ;  /* 0x0001340608120981 */ /* 0x000ea2000c1e1900 */
[----:B------:R-:W-:-:S04]  /*0ce0*/  UIADD3 UR4, UPT, UPT, UR4, 0x10, URZ ;  /* 0x0000001004047890 */ /* 0x000fc8000fffe0ff */
[----:B------:R-:W-:Y:S01]  /*0cf0*/  UISETP.NE.AND UP0, UPT, UR4, 0x20, UPT ;  /* 0x000000200400788c */ /* 0x000fe2000bf05270 */
[----:B------:R-:W-:Y:S02]  /*0d00*/  @P6 LOP3.LUT R3, R3, R20, RZ, 0x3c, !PT ;  /* 0x0000001403036212 */ /* 0x000fe400078e3cff */
[----:B----4-:R-:W-:Y:S02]  /*0d10*/  @P6 LOP3.LUT R6, R6, R19, RZ, 0x3c, !PT ;  /* 0x0000001306066212 */ /* 0x010fe400078e3cff */
[----:B---3--:R-:W-:Y:S02]  /*0d20*/  @P6 LOP3.LUT R7, R7, R22, RZ, 0x3c, !PT ;  /* 0x0000001607076212 */ /* 0x008fe400078e3cff */
[----:B------:R-:W-:Y:S02]  /*0d30*/  @P0 LOP3.LUT R6, R6, R21, RZ, 0x3c, !PT ;  /* 0x0000001506060212 */ /* 0x000fe400078e3cff */
[----:B------:R-:W-:Y:S02]  /*0d40*/  @P6 LOP3.LUT R5, R5, R24, RZ, 0x3c, !PT ;  /* 0x0000001805056212 */ /* 0x000fe400078e3cff */
[----:B------:R-:W-:-:S02]  /*0d50*/  @P6 LOP3.LUT R4, R4, R17, RZ, 0x3c, !PT ;  /* 0x0000001104046212 */ /* 0x000fc400078e3cff */
[----:B------:R-:W-:Y:S02]  /*0d60*/  @P0 LOP3.LUT R3, R3, R26, RZ, 0x3c, !PT ;  /* 0x0000001a03030212 */ /* 0x000fe400078e3cff */
[----:B------:R-:W-:Y:S02]  /*0d70*/  @P0 LOP3.LUT R5, R5, R28, RZ, 0x3c, !PT ;  /* 0x0000001c05050212 */ /* 0x000fe400078e3cff */
[----:B------:R-:W-:Y:S02]  /*0d80*/  @P0 LOP3.LUT R4, R4, R23, RZ, 0x3c, !PT ;  /* 0x0000001704040212 */ /* 0x000fe400078e3cff */
[----:B--2---:R-:W-:Y:S01]  /*0d90*/  @P0 LOP3.LUT R7, R7, R18, RZ, 0x3c, !PT ;  /* 0x0000001207070212 */ /* 0x004fe200078e3cff */
[----:B------:R-:W-:Y:S06]  /*0da0*/  BRA.U UP0, `(.L_x_4) ;  /* 0xfffffff500487547 */ /* 0x000fec000b83ffff */
[----:B------:R-:W-:-:S05]  /*0db0*/  VIADD R16, R16, 0x1 ;  /* 0x0000000110107836 */ /* 0x000fca0000000000 */
[----:B------:R-:W-:-:S13]  /*0dc0*/  ISETP.NE.AND P0, PT, R16, 0x5, PT ;  /* 0x000000051000780c */ /* 0x000fda0003f05270 */
[----:B------:R-:W-:Y:S05]  /*0dd0*/  @P0 BRA `(.L_x_5) ;  /* 0xfffffff400300947 */ /* 0x000fea000383ffff */
[----:B------:R-:W-:Y:S01]  /*0de0*/  LOP3.LUT R8, R13, 0x3, RZ, 0xc0, !PT ;  /* 0x000000030d087812 */ /* 0x000fe200078ec0ff */
[----:B------:R0:W-:Y:S03]  /*0df0*/  STL [R1+0x4], R3 ;  /* 0x0000040301007387 */ /* 0x0001e60000100800 */
[----:B------:R-:W-:Y:S01]  /*0e00*/  ISETP.NE.U32.AND P0, PT, R8, 0x1, PT ;  /* 0x000000010800780c */ /* 0x000fe20003f05070 */
[----:B------:R0:W-:Y:S03]  /*0e10*/  STL.64 [R1+0x8], R6 ;  /* 0x0000080601007387 */ /* 0x0001e60000100a00 */
[----:B------:R-:W-:Y:S01]  /*0e20*/  ISETP.NE.AND.EX P0, PT, RZ, RZ, PT, P0 ;  /* 0x000000ffff00720c */ /* 0x000fe20003f05300 */
[----:B------:R0:W-:-:S12]  /*0e30*/  STL.64 [R1+0x10], R4 ;  /* 0x0000100401007387 */ /* 0x0001d80000100a00 */
[----:B0-----:R-:W-:Y:S05]  /*0e40*/  @!P0 BRA `(.L_x_3) ;  /* 0x0000001800088947 */ /* 0x001fea0003800000 */
[----:B------:R-:W-:Y:S01]  /*0e50*/  UMOV UR4, URZ ;  /* 0x000000ff00047c82 */ /* 0x000fe20008000000 */
[----:B------:R-:W-:Y:S01]  /*0e60*/  UMOV UR5, URZ ;  /* 0x000000ff00057c82 */ /* 0x000fe20008000000 */
[----:B------:R-:W-:Y:S02]  /*0e70*/  IMAD.MOV.U32 R16, RZ, RZ, RZ ;  /* 0x000000ffff107224 */ /* 0x000fe400078e00ff */
[----:B------:R-:W-:Y:S02]  /*0e80*/  IMAD.MOV.U32 R3, RZ, RZ, RZ ;  /* 0x000000ffff037224 */ /* 0x000fe400078e00ff */
[----:B------:R-:W-:Y:S02]  /*0e90*/  IMAD.U32 R5, RZ, RZ, UR4 ;  /* 0x00000004ff057e24 */ /* 0x000fe4000f8e00ff */
[----:B------:R-:W-:Y:S02]  /*0ea0*/  IMAD.U32 R4, RZ, RZ, UR5 ;  /* 0x00000005ff047e24 */ /* 0x000fe4000f8e00ff */
[----:B------:R-:W-:-:S02]  /*0eb0*/  IMAD.U32 R7, RZ, RZ, UR4 ;  /* 0x00000004ff077e24 */ /* 0x000fc4000f8e00ff */
[----:B------:R-:W-:-:S07]  /*0ec0*/  IMAD.U32 R6, RZ, RZ, UR5 ;  /* 0x00000005ff067e24 */ /* 0x000fce000f8e00ff */
.L_x_7:
[----:B------:R-:W-:-:S06]  /*0ed0*/  IMAD R15, R16, 0x4, R1 ;  /* 0x00000004100f7824 */ /* 0x000fcc00078e0201 */
[----:B------:R-:W5:Y:S01]  /*0ee0*/  LDL R15, [R15+0x4] ;  /* 0x000004000f0f7983 */ /* 0x000f620000100800 */
[----:B------:R-:W-:-:S05]  /*0ef0*/  UMOV UR4, URZ ;  /* 0x000000ff00047c82 */ /* 0x000fca0008000000 */
.L_x_6:
        /* <DEDUP_REMOVED lines=183> */
[----:B0-----:R-:W-:Y:S05]  /*1a70*/  @P0 BRA `(.L_x_3) ;  /* 0x0000000800fc0947 */ /* 0x001fea0003800000 */
        /* <DEDUP_REMOVED lines=8> */
.L_x_9:
[----:B------:R-:W-:-:S06]  /*1b00*/  IMAD R15, R16, 0x4, R1 ;  /* 0x00000004100f7824 */ /* 0x000fcc00078e0201 */
[----:B------:R-:W5:Y:S01]  /*1b10*/  LDL R15, [R15+0x4] ;  /* 0x000004000f0f7983 */ /* 0x000f620000100800 */
[----:B------:R-:W-:-:S05]  /*1b20*/  UMOV UR4, URZ ;  /* 0x000000ff00047c82 */ /* 0x000fca0008000000 */
.L_x_8:
        /* <DEDUP_REMOVED lines=177> */
[----:B------:R0:W-:Y:S04]  /*2640*/  STL [R1+0x4], R3 ;  /* 0x0000040301007387 */ /* 0x0001e80000100800 */
[----:B------:R0:W-:Y:S04]  /*2650*/  STL.64 [R1+0x8], R6 ;  /* 0x0000080601007387 */ /* 0x0001e80000100a00 */
[----:B------:R0:W-:Y:S02]  /*2660*/  STL.64 [R1+0x10], R4 ;  /* 0x0000100401007387 */ /* 0x0001e40000100a00 */
.L_x_3:
[----:B------:R-:W-:Y:S05]  /*2670*/  BSYNC.RECONVERGENT B1 ;  /* 0x0000000000017941 */ /* 0x000fea0003800200 */
.L_x_2:
[C---:B------:R-:W-:Y:S01]  /*2680*/  ISETP.GT.U32.AND P0, PT, R13.reuse, 0x3, PT ;  /* 0x000000030d00780c */ /* 0x040fe20003f04070 */
[----:B------:R-:W-:Y:S01]  /*2690*/  VIADD R14, R14, 0x1 ;  /* 0x000000010e0e7836 */ /* 0x000fe20000000000 */
[--C-:B------:R-:W-:Y:S02]  /*26a0*/  SHF.R.U64 R13, R13, 0x2, R12.reuse ;  /* 0x000000020d0d7819 */ /* 0x100fe4000000120c */
[----:B------:R-:W-:Y:S02]  /*26b0*/  ISETP.GT.U32.AND.EX P0, PT, R12, RZ, PT, P0 ;  /* 0x000000ff0c00720c */ /* 0x000fe40003f04100 */
[----:B------:R-:W-:-:S11]  /*26c0*/  SHF.R.U32.HI R12, RZ, 0x2, R12 ;  /* 0x00000002ff0c7819 */ /* 0x000fd6000001160c */
[----:B------:R-:W-:Y:S05]  /*26d0*/  @P0 BRA `(.L_x_10) ;  /* 0xffffffd800c40947 */ /* 0x000fea000383ffff */
.L_x_1:
[----:B------:R-:W-:Y:S05]  /*26e0*/  BSYNC.RECONVERGENT B0 ;  /* 0x0000000000007941 */ /* 0x000fea0003800200 */
.L_x_0:
[----:B------:R-:W2:Y:S02]  /*26f0*/  LDCU.64 UR4, c[0x0][0x390] ;  /* 0x00007200ff0477ac */ /* 0x000ea40008000a00 */
[----:B--2---:R-:W-:-:S04]  /*2700*/  ISETP.GE.U32.AND P0, PT, R0, UR4, PT ;  /* 0x0000000400007c0c */ /* 0x004fc8000bf06070 */
[----:B------:R-:W-:-:S13]  /*2710*/  ISETP.GE.U32.AND.EX P0, PT, RZ, UR5, PT, P0 ;  /* 0x00000005ff007c0c */ /* 0x000fda000bf06100 */
[----:B------:R-:W-:Y:S05]  /*2720*/  @P0 EXIT ;  /* 0x000000000000094d */ /* 0x000fea0003800000 */
[----:B------:R-:W2:Y:S01]  /*2730*/  LDCU.64 UR4, c[0x0][0x398] ;  /* 0x00007300ff0477ac */ /* 0x000ea20008000a00 */
[----:B-1----:R-:W-:Y:S02]  /*2740*/  CS2R R8, SRZ ;  /* 0x0000000000087805 */ /* 0x002fe4000001ff00 */
[----:B------:R-:W-:Y:S01]  /*2750*/  CS2R R10, SRZ ;  /* 0x00000000000a7805 */ /* 0x000fe2000001ff00 */
[----:B--2---:R-:W-:-:S04]  /*2760*/  UISETP.NE.U32.AND UP0, UPT, UR4, URZ, UPT ;  /* 0x000000ff0400728c */ /* 0x004fc8000bf05070 */
[----:B------:R-:W-:-:S09]  /*2770*/  UISETP.NE.AND.EX UP0, UPT, UR5, URZ, UPT, UP0 ;  /* 0x000000ff0500728c */ /* 0x000fd2000bf05300 */
[----:B------:R-:W-:Y:S05]  /*2780*/  BRA.U !UP0, `(.L_x_11) ;  /* 0x0000000108b47547 */ /* 0x000fea000b800000 */
[----:B------:R-:W-:Y:S01]  /*2790*/  IMAD.MOV.U32 R11, RZ, RZ, R6 ;  /* 0x000000ffff0b7224 */ /* 0x000fe200078e0006 */
[----:B------:R-:W1:Y:S01]  /*27a0*/  LDCU.64 UR8, c[0x0][0x398] ;  /* 0x00007300ff0877ac */ /* 0x000e620008000a00 */
[----:B------:R-:W-:Y:S02]  /*27b0*/  IMAD.MOV.U32 R9, RZ, RZ, R7 ;  /* 0x000000ffff097224 */ /* 0x000fe400078e0007 */
[----:B0-----:R-:W-:Y:S01]  /*27c0*/  IMAD.MOV.U32 R6, RZ, RZ, R4 ;  /* 0x000000ffff067224 */ /* 0x001fe200078e0004 */
[----:B------:R-:W-:Y:S01]  /*27d0*/  UMOV UR4, URZ ;  /* 0x000000ff00047c82 */ /* 0x000fe20008000000 */
[----:B------:R-:W-:Y:S02]  /*27e0*/  IMAD.MOV.U32 R7, RZ, RZ, R5 ;  /* 0x000000ffff077224 */ /* 0x000fe400078e0005 */
[----:B------:R-:W-:Y:S02]  /*27f0*/  IMAD.MOV.U32 R4, RZ, RZ, R3 ;  /* 0x000000ffff047224 */ /* 0x000fe400078e0003 */
[----:B------:R-:W-:-:S02]  /*2800*/  IMAD.MOV.U32 R10, RZ, RZ, RZ ;  /* 0x000000ffff0a7224 */ /* 0x000fc400078e00ff */
[----:B------:R-:W-:-:S07]  /*2810*/  IMAD.MOV.U32 R8, RZ, RZ, RZ ;  /* 0x000000ffff087224 */ /* 0x000fce00078e00ff */
.L_x_14:
[----:B------:R-:W-:Y:S01]  /*2820*/  SHF.R.U32.HI R3, RZ, 0x2, R4 ;  /* 0x00000002ff037819 */ /* 0x000fe20000011604 */
[----:B------:R-:W-:Y:S01]  /*2830*/  VIADD R2, R2, 0x587c5 ;  /* 0x000587c502027836 */ /* 0x000fe20000000000 */
[----:B------:R-:W-:Y:S01]  /*2840*/  UIADD3 UR4, UPT, UPT, UR4, 0x1, URZ ;  /* 0x0000000104047890 */ /* 0x000fe2000fffe0ff */
[----:B------:R-:W-:Y:S01]  /*2850*/  BSSY.RECONVERGENT B0, `(.L_x_12) ;  /* 0x0000016000007945 */ /* 0x000fe20003800200 */
[----:B------:R-:W-:Y:S01]  /*2860*/  LOP3.LUT R3, R3, R4, RZ, 0x3c, !PT ;  /* 0x0000000403037212 */ /* 0x000fe200078e3cff */
[----:B------:R-:W-:-:S04]  /*2870*/  IMAD.SHL.U32 R4, R7, 0x10, RZ ;  /* 0x0000001007047824 */ /* 0x000fc800078e00ff */
[----:B------:R-:W-:-:S05]  /*2880*/  IMAD.SHL.U32 R5, R3, 0x2, RZ ;  /* 0x0000000203057824 */ /* 0x000fca00078e00ff */
[----:B------:R-:W-:Y:S01]  /*2890*/  LOP3.LUT R4, R3, R5, R4, 0x96, !PT ;  /* 0x0000000503047212 */ /* 0x000fe200078e9604 */
[----:B------:R-:W-:-:S03]  /*28a0*/  IMAD.MOV.U32 R5, RZ, RZ, 0x2f800000 ;  /* 0x2f800000ff057424 */ /* 0x000fc600078e00ff */
[----:B------:R-:W-:-:S05]  /*28b0*/  LOP3.LUT R3, R4, R7, RZ, 0x3c, !PT ;  /* 0x0000000704037212 */ /* 0x000fca00078e3cff */
[----:B------:R-:W-:-:S05]  /*28c0*/  IMAD.IADD R4, R3, 0x1, R2 ;  /* 0x0000000103047824 */ /* 0x000fca00078e0202 */
[----:B------:R-:W-:-:S05]  /*28d0*/  I2FP.F32.U32 R4, R4 ;  /* 0x0000000400047245 */ /* 0x000fca0000201000 */
[----:B------:R-:W-:-:S05]  /*28e0*/  FFMA R5, R4, R5, 1.1641532182693481445e-10 ;  /* 0x2f00000004057423 */ /* 0x000fca0000000005 */
[----:B------:R-:W-:-:S13]  /*28f0*/  FSETP.GEU.AND P0, PT, R5, 0.25, PT ;  /* 0x3e8000000500780b */ /* 0x000fda0003f0e000 */
[----:B------:R-:W-:Y:S01]  /*2900*/  @!P0 VIADD R8, R8, 0xffffffff ;  /* 0xffffffff08088836 */ /* 0x000fe20000000000 */
[----:B------:R-:W-:Y:S06]  /*2910*/  @!P0 BRA `(.L_x_13) ;  /* 0x0000000000248947 */ /* 0x000fec0003800000 */
[----:B------:R-:W-:-:S04]  /*2920*/  FSETP.GEU.AND P0, PT, R5, 0.5, PT ;  /* 0x3f0000000500780b */ /* 0x000fc80003f0e000 */
[----:B------:R-:W-:-:S13]  /*2930*/  FSETP.LTU.OR P0, PT, R5, 0.25, P0 ;  /* 0x3e8000000500780b */ /* 0x000fda0000709400 */
[----:B------:R-:W-:Y:S01]  /*2940*/  @P0 IMAD.MOV.U32 R4, RZ, RZ, -0x1 ;  /* 0xffffffffff040424 */ /* 0x000fe200078e00ff */
[C---:B------:R-:W-:Y:S01]  /*2950*/  @P0 FSETP.GEU.AND P2, PT, R5.reuse, 0.75, PT ;  /* 0x3f4000000500080b */ /* 0x040fe20003f4e000 */
[----:B------:R-:W-:Y:S01]  /*2960*/  @!P0 VIADD R8, R8, 0x1 ;  /* 0x0000000108088836 */ /* 0x000fe20000000000 */
[----:B------:R-:W-:Y:S02]  /*2970*/  @P0 FSETP.GE.AND P1, PT, R5, 0.5, PT ;  /* 0x3f0000000500080b */ /* 0x000fe40003f26000 */
[----:B------:R-:W-:-:S04]  /*2980*/  @P0 SEL R4, R4, 0x1, P2 ;  /* 0x0000000104040807 */ /* 0x000fc80001000000 */
[----:B------:R-:W-:-:S05]  /*2990*/  @P0 SEL R5, R4, 0xffffffff, P1 ;  /* 0xffffffff04050807 */ /* 0x000fca0000800000 */
[----:B------:R-:W-:-:S07]  /*29a0*/  @P0 IMAD.IADD R10, R10, 0x1, R5 ;  /* 0x000000010a0a0824 */ /* 0x000fce00078e0205 */
.L_x_13:
[----:B-1----:R-:W-:Y:S05]  /*29b0*/  BSYNC.RECONVERGENT B0 ;  /* 0x0000000000007941 */ /* 0x002fea0003800200 */
.L_x_12:
[----:B------:R-:W-:Y:S01]  /*29c0*/  UISETP.GE.U32.AND UP0, UPT, UR4, UR8, UPT ;  /* 0x000000080400728c */ /* 0x000fe2000bf06070 */
[----:B------:R-:W-:Y:S02]  /*29d0*/  IMAD.MOV.U32 R4, RZ, RZ, R11 ;  /* 0x000000ffff047224 */ /* 0x000fe400078e000b */
[----:B------:R-:W-:Y:S01]  /*29e0*/  IMAD.MOV.U32 R11, RZ, RZ, R9 ;  /* 0x000000ffff0b7224 */ /* 0x000fe200078e0009 */
[----:B------:R-:W-:Y:S01]  /*29f0*/  UISETP.GE.U32.AND.EX UP0, UPT, URZ, UR9, UPT, UP0 ;  /* 0x00000009ff00728c */ /* 0x000fe2000bf06100 */
[----:B------:R-:W-:Y:S02]  /*2a00*/  IMAD.MOV.U32 R9, RZ, RZ, R6 ;  /* 0x000000ffff097224 */ /* 0x000fe400078e0006 */
[----:B------:R-:W-:Y:S02]  /*2a10*/  IMAD.MOV.U32 R6, RZ, RZ, R7 ;  /* 0x000000ffff067224 */ /* 0x000fe400078e0007 */
[----:B------:R-:W-:-:S04]  /*2a20*/  IMAD.MOV.U32 R7, RZ, RZ, R3 ;  /* 0x000000ffff077224 */ /* 0x000fc800078e0003 */
[----:B------:R-:W-:Y:S05]  /*2a30*/  BRA.U !UP0, `(.L_x_14) ;  /* 0xfffffffd08787547 */ /* 0x000fea000b83ffff */
[----:B------:R-:W-:Y:S02]  /*2a40*/  SHF.R.S32.HI R9, RZ, 0x1f, R8 ;  /* 0x0000001fff097819 */ /* 0x000fe40000011408 */
[----:B------:R-:W-:-:S07]  /*2a50*/  SHF.R.S32.HI R11, RZ, 0x1f, R10 ;  /* 0x0000001fff0b7819 */ /* 0x000fce000001140a */
.L_x_11:
[----:B------:R-:W1:Y:S01]  /*2a60*/  LDCU.128 UR8, c[0x0][0x380] ;  /* 0x00007000ff0877ac */ /* 0x000e620008000c00 */
[----:B0-----:R-:W-:Y:S01]  /*2a70*/  IMAD.SHL.U32 R4, R0, 0x8, RZ ;  /* 0x0000000800047824 */ /* 0x001fe200078e00ff */
[----:B------:R-:W-:-:S04]  /*2a80*/  SHF.R.U32.HI R0, RZ, 0x1d, R0 ;  /* 0x0000001dff007819 */ /* 0x000fc80000011600 */
[C---:B-1----:R-:W-:Y:S02]  /*2a90*/  IADD3 R2, P0, PT, R4.reuse, UR8, RZ ;  /* 0x0000000804027c10 */ /* 0x042fe4000ff1e0ff */
[----:B------:R-:W-:Y:S02]  /*2aa0*/  IADD3 R4, P1, PT, R4, UR10, RZ ;  /* 0x0000000a04047c10 */ /* 0x000fe4000ff3e0ff */
[C---:B------:R-:W-:Y:S02]  /*2ab0*/  IADD3.X R3, PT, PT, R0.reuse, UR9, RZ, P0, !PT ;  /* 0x0000000900037c10 */ /* 0x040fe400087fe4ff */
[----:B------:R-:W-:-:S03]  /*2ac0*/  IADD3.X R5, PT, PT, R0, UR11, RZ, P1, !PT ;  /* 0x0000000b00057c10 */ /* 0x000fc60008ffe4ff */
[----:B------:R-:W-:Y:S04]  /*2ad0*/  STG.E.64 desc[UR6][R2.64], R8 ;  /* 0x0000000802007986 */ /* 0x000fe8000c101b06 */
[----:B------:R-:W-:Y:S01]  /*2ae0*/  STG.E.64 desc[UR6][R4.64], R10 ;  /* 0x0000000a04007986 */ /* 0x000fe2000c101b06 */
[----:B------:R-:W-:Y:S05]  /*2af0*/  EXIT ;  /* 0x000000000000794d */ /* 0x000fea0003800000 */
.L_x_15:
[----:B------:R-:W-:-:S00]  /*2b00*/  BRA `(.L_x_15) ;  /* 0xfffffffc00fc7947 */ /* 0x000fc0000383ffff */
[----:B------:R-:W-:-:S00]  /*2b10*/  NOP ;  /* 0x0000000000007918 */ /* 0x000fc00000000000 */
        /* <DEDUP_REMOVED lines=14> */
.L_x_16:


//--------------------- .nv.global.init           --------------------------
	.section	.nv.global.init,"aw",@progbits
	.align	4
.nv.global.init:
	.type		mrg32k3aM1SubSeq,@object
	.size		mrg32k3aM1SubSeq,(mrg32k3aM2SubSeq - mrg32k3aM1SubSeq)
mrg32k3aM1SubSeq:
        /*0000*/ 	.byte	0x0b, 0xcc, 0xee, 0x04, 0x73, 0x29, 0x8b, 0x6f, 0xf6, 0x53, 0x03, 0xf6, 0x23, 0xf6, 0xea, 0xda
        /* <DEDUP_REMOVED lines=125> */
	.type		mrg32k3aM2SubSeq,@object
	.size		mrg32k3aM2SubSeq,(mrg32k3aM1 - mrg32k3aM2SubSeq)
mrg32k3aM2SubSeq:
        /* <DEDUP_REMOVED lines=126> */
	.type		mrg32k3aM1,@object
	.size		mrg32k3aM1,(mrg32k3aM1Seq - mrg32k3aM1)
mrg32k3aM1:
        /* <DEDUP_REMOVED lines=144> */
	.type		mrg32k3aM1Seq,@object
	.size		mrg32k3aM1Seq,(mrg32k3aM2 - mrg32k3aM1Seq)
mrg32k3aM1Seq:
        /* <DEDUP_REMOVED lines=144> */
	.type		mrg32k3aM2,@object
	.size		mrg32k3aM2,(mrg32k3aM2Seq - mrg32k3aM2)
mrg32k3aM2:
        /* <DEDUP_REMOVED lines=144> */
	.type		mrg32k3aM2Seq,@object
	.size		mrg32k3aM2Seq,(precalc_xorwow_matrix - mrg32k3aM2Seq)
mrg32k3aM2Seq:
        /* <DEDUP_REMOVED lines=144> */
	.type		precalc_xorwow_matrix,@object
	.size		precalc_xorwow_matrix,(precalc_xorwow_offset_matrix - precalc_xorwow_matrix)
precalc_xorwow_matrix:
        /* <DEDUP_REMOVED lines=6400> */
	.type		precalc_xorwow_offset_matrix,@object
	.size		precalc_xorwow_offset_matrix,(.L_1 - precalc_xorwow_offset_matrix)
precalc_xorwow_offset_matrix:
        /* <DEDUP_REMOVED lines=6400> */
.L_1:


//--------------------- .nv.shared.reserved.0     --------------------------
	.section	.nv.shared.reserved.0,"aw",@nobits
	.weak		__nv_reservedSMEM_offset_0_alias
	.size		__nv_reservedSMEM_offset_0_alias, 0, 64
	.other		__nv_reservedSMEM_offset_0_alias,@"STO_CUDA_RESERVED_SHARED STV_DEFAULT"
__nv_reservedSMEM_offset_0_alias:
	.zero		0
	.zero		64


//--------------------- .nv.constant0._Z10RandomWalkPmS_mmj --------------------------
	.section	.nv.constant0._Z10RandomWalkPmS_mmj,"a",@progbits
	.sectionflags	@""
	.align	4
.nv.constant0._Z10RandomWalkPmS_mmj:
	.zero		932


//--------------------- SYMBOLS --------------------------

	.type		.nv.reservedSmem.offset0,@object
	.size		.nv.reservedSmem.offset0,0x4
